	.target	sm_90a

	.elftype	@"ET_EXEC"


//--------------------- .note.nv.tkinfo           --------------------------
	.section	.note.nv.tkinfo,"",@"SHT_NOTE"
	.sectionflags	@"SHF_NOTE_NV_TKINFO"
	.tkinfo
        /*0018*/ 	.word	0x00000002
        /*0030*/ 	.string	""
        /*0030*/ 	.string	"ptxas"
        /*0030*/ 	.string	"Cuda compilation tools, release 13.0, V13.0.88"
        /*0030*/ 	.string	"Build cuda_13.0.r13.0/compiler.36424714_0"
        /*0030*/ 	.string	"-arch sm_90a -m 64 "



//--------------------- .note.nv.cuinfo           --------------------------
	.section	.note.nv.cuinfo,"",@"SHT_NOTE"
	.sectionflags	@"SHF_NOTE_NV_CUINFO"
        /*0018*/ 	.short	0x0002
        /*001a*/ 	.short	0x005a
        /*001c*/ 	.short	0x0082
	.zero		2


//--------------------- .nv.info                  --------------------------
	.section	.nv.info,"",@"SHT_CUDA_INFO"
	.align	4


	//----- nvinfo : EIATTR_REGCOUNT
	.align		4
        /*0000*/ 	.byte	0x04, 0x2f
        /*0002*/ 	.short	(.L_12 - .L_11)
	.align		4
.L_11:
        /*0004*/ 	.word	index@(_ZN7cutlass13device_kernelINS_4gemm6kernel13GemmUniversalIN4cute5tupleIJiiiiEEENS1_10collective13CollectiveMmaINS1_37MainloopSm90TmaGmmaWarpSpecializedFP8ILi9ENS5_IJNS4_1CILi2EEENSA_ILi1EEESC_EEENS1_35KernelTmaWarpSpecializedCooperativeEEENS5_IJNSA_ILi384EEENSA_ILi8EEENSA_ILi64EEEEEENS_12float_e4m3_tENS5_IJlSC_lEEESK_SL_NS4_8TiledMMAINS4_8MMA_AtomIJNS4_4SM904GMMA29MMA_64x8x32_F32E4M3E4M3_SS_TNILNSP_7ScaleInE1ELSR_1EEEEEENS4_6LayoutISD_NS5_IJSC_NSA_ILi0EEESV_EEEEENS5_IJNS4_10UnderscoreESY_SY_EEEEENS4_13SM90_TMA_LOADENS4_14ComposedLayoutINS4_7SwizzleILi2ELi4ELi3EEENS4_18smem_ptr_flag_bitsILi8EEENSU_INS5_IJSH_SI_EEENS5_IJSI_SC_EEEEEEEvNS4_8identityENS4_23SM90_TMA_LOAD_MULTICASTES1A_vS1B_EENS_8epilogue10collective6detail29Sm90TmaWarpSpecializedAdapterINS1F_15DefaultEpilogueISK_SL_SL_NS1E_6thread17LinearCombinationISK_Li1EffLNS1J_9ScaleType4KindE0ELNS_15FloatRoundStyleE2ESK_EENS1_15EpilogueDefaultEEEEEvvEEEEvNT_6ParamsE)
        /*0008*/ 	.word	0x000000a8


	//----- nvinfo : EIATTR_FRAME_SIZE
	.align		4
.L_12:
        /*000c*/ 	.byte	0x04, 0x11
        /*000e*/ 	.short	(.L_14 - .L_13)
	.align		4
.L_13:
        /*0010*/ 	.word	index@(_ZN7cutlass13device_kernelINS_4gemm6kernel13GemmUniversalIN4cute5tupleIJiiiiEEENS1_10collective13CollectiveMmaINS1_37MainloopSm90TmaGmmaWarpSpecializedFP8ILi9ENS5_IJNS4_1CILi2EEENSA_ILi1EEESC_EEENS1_35KernelTmaWarpSpecializedCooperativeEEENS5_IJNSA_ILi384EEENSA_ILi8EEENSA_ILi64EEEEEENS_12float_e4m3_tENS5_IJlSC_lEEESK_SL_NS4_8TiledMMAINS4_8MMA_AtomIJNS4_4SM904GMMA29MMA_64x8x32_F32E4M3E4M3_SS_TNILNSP_7ScaleInE1ELSR_1EEEEEENS4_6LayoutISD_NS5_IJSC_NSA_ILi0EEESV_EEEEENS5_IJNS4_10UnderscoreESY_SY_EEEEENS4_13SM90_TMA_LOADENS4_14ComposedLayoutINS4_7SwizzleILi2ELi4ELi3EEENS4_18smem_ptr_flag_bitsILi8EEENSU_INS5_IJSH_SI_EEENS5_IJSI_SC_EEEEEEEvNS4_8identityENS4_23SM90_TMA_LOAD_MULTICASTES1A_vS1B_EENS_8epilogue10collective6detail29Sm90TmaWarpSpecializedAdapterINS1F_15DefaultEpilogueISK_SL_SL_NS1E_6thread17LinearCombinationISK_Li1EffLNS1J_9ScaleType4KindE0ELNS_15FloatRoundStyleE2ESK_EENS1_15EpilogueDefaultEEEEEvvEEEEvNT_6ParamsE)
        /*0014*/ 	.word	0x00000000


	//----- nvinfo : EIATTR_MIN_STACK_SIZE
	.align		4
.L_14:
        /*0018*/ 	.byte	0x04, 0x12
        /*001a*/ 	.short	(.L_16 - .L_15)
	.align		4
.L_15:
        /*001c*/ 	.word	index@(_ZN7cutlass13device_kernelINS_4gemm6kernel13GemmUniversalIN4cute5tupleIJiiiiEEENS1_10collective13CollectiveMmaINS1_37MainloopSm90TmaGmmaWarpSpecializedFP8ILi9ENS5_IJNS4_1CILi2EEENSA_ILi1EEESC_EEENS1_35KernelTmaWarpSpecializedCooperativeEEENS5_IJNSA_ILi384EEENSA_ILi8EEENSA_ILi64EEEEEENS_12float_e4m3_tENS5_IJlSC_lEEESK_SL_NS4_8TiledMMAINS4_8MMA_AtomIJNS4_4SM904GMMA29MMA_64x8x32_F32E4M3E4M3_SS_TNILNSP_7ScaleInE1ELSR_1EEEEEENS4_6LayoutISD_NS5_IJSC_NSA_ILi0EEESV_EEEEENS5_IJNS4_10UnderscoreESY_SY_EEEEENS4_13SM90_TMA_LOADENS4_14ComposedLayoutINS4_7SwizzleILi2ELi4ELi3EEENS4_18smem_ptr_flag_bitsILi8EEENSU_INS5_IJSH_SI_EEENS5_IJSI_SC_EEEEEEEvNS4_8identityENS4_23SM90_TMA_LOAD_MULTICASTES1A_vS1B_EENS_8epilogue10collective6detail29Sm90TmaWarpSpecializedAdapterINS1F_15DefaultEpilogueISK_SL_SL_NS1E_6thread17LinearCombinationISK_Li1EffLNS1J_9ScaleType4KindE0ELNS_15FloatRoundStyleE2ESK_EENS1_15EpilogueDefaultEEEEEvvEEEEvNT_6ParamsE)
        /*0020*/ 	.word	0x00000000
.L_16:


//--------------------- .nv.compat                --------------------------
	.section	.nv.compat,"",@"SHT_CUDA_COMPAT_INFO"
	.align	4
        /*0000*/ 	.byte	0x02, 0x09, 0x01, 0x00, 0x02, 0x02, 0x04, 0x00, 0x02, 0x05, 0x05, 0x00, 0x03, 0x07, 0x01, 0x01
        /*0010*/ 	.byte	0x02, 0x03, 0x01, 0x00, 0x02, 0x06, 0x01, 0x00, 0x04, 0x0b, 0x08, 0x00, 0x00, 0x00, 0x00, 0x00
        /*0020*/ 	.byte	0x00, 0x00, 0x00, 0x00


//--------------------- .nv.info._ZN7cutlass13device_kernelINS_4gemm6kernel13GemmUniversalIN4cute5tupleIJiiiiEEENS1_10collective13CollectiveMmaINS1_37MainloopSm90TmaGmmaWarpSpecializedFP8ILi9ENS5_IJNS4_1CILi2EEENSA_ILi1EEESC_EEENS1_35KernelTmaWarpSpecializedCooperativeEEENS5_IJNSA_ILi384EEENSA_ILi8EEENSA_ILi64EEEEEENS_12float_e4m3_tENS5_IJlSC_lEEESK_SL_NS4_8TiledMMAINS4_8MMA_AtomIJNS4_4SM904GMMA29MMA_64x8x32_F32E4M3E4M3_SS_TNILNSP_7ScaleInE1ELSR_1EEEEEENS4_6LayoutISD_NS5_IJSC_NSA_ILi0EEESV_EEEEENS5_IJNS4_10UnderscoreESY_SY_EEEEENS4_13SM90_TMA_LOADENS4_14ComposedLayoutINS4_7SwizzleILi2ELi4ELi3EEENS4_18smem_ptr_flag_bitsILi8EEENSU_INS5_IJSH_SI_EEENS5_IJSI_SC_EEEEEEEvNS4_8identityENS4_23SM90_TMA_LOAD_MULTICASTES1A_vS1B_EENS_8epilogue10collective6detail29Sm90TmaWarpSpecializedAdapterINS1F_15DefaultEpilogueISK_SL_SL_NS1E_6thread17LinearCombinationISK_Li1EffLNS1J_9ScaleType4KindE0ELNS_15FloatRoundStyleE2ESK_EENS1_15EpilogueDefaultEEEEEvvEEEEvNT_6ParamsE --------------------------
	.section	.nv.info._ZN7cutlass13device_kernelINS_4gemm6kernel13GemmUniversalIN4cute5tupleIJiiiiEEENS1_10collective13CollectiveMmaINS1_37MainloopSm90TmaGmmaWarpSpecializedFP8ILi9ENS5_IJNS4_1CILi2EEENSA_ILi1EEESC_EEENS1_35KernelTmaWarpSpecializedCooperativeEEENS5_IJNSA_ILi384EEENSA_ILi8EEENSA_ILi64EEEEEENS_12float_e4m3_tENS5_IJlSC_lEEESK_SL_NS4_8TiledMMAINS4_8MMA_AtomIJNS4_4SM904GMMA29MMA_64x8x32_F32E4M3E4M3_SS_TNILNSP_7ScaleInE1ELSR_1EEEEEENS4_6LayoutISD_NS5_IJSC_NSA_ILi0EEESV_EEEEENS5_IJNS4_10UnderscoreESY_SY_EEEEENS4_13SM90_TMA_LOADENS4_14ComposedLayoutINS4_7SwizzleILi2ELi4ELi3EEENS4_18smem_ptr_flag_bitsILi8EEENSU_INS5_IJSH_SI_EEENS5_IJSI_SC_EEEEEEEvNS4_8identityENS4_23SM90_TMA_LOAD_MULTICASTES1A_vS1B_EENS_8epilogue10collective6detail29Sm90TmaWarpSpecializedAdapterINS1F_15DefaultEpilogueISK_SL_SL_NS1E_6thread17LinearCombinationISK_Li1EffLNS1J_9ScaleType4KindE0ELNS_15FloatRoundStyleE2ESK_EENS1_15EpilogueDefaultEEEEEvvEEEEvNT_6ParamsE,"",@"SHT_CUDA_INFO"
	.sectionflags	@""
	.align	4


	//----- nvinfo : EIATTR_CUDA_API_VERSION
	.align		4
        /*0000*/ 	.byte	0x04, 0x37
        /*0002*/ 	.short	(.L_18 - .L_17)
.L_17:
        /*0004*/ 	.word	0x00000082


	//----- nvinfo : EIATTR_KPARAM_INFO
	.align		4
.L_18:
        /*0008*/ 	.byte	0x04, 0x17
        /*000a*/ 	.short	(.L_20 - .L_19)
.L_19:
        /*000c*/ 	.word	0x00000000
        /*0010*/ 	.short	0x0000
        /*0012*/ 	.short	0x0070
        /*0014*/ 	.byte	0x00, 0xf0, 0x01, 0x10


	//----- nvinfo : EIATTR_SPARSE_MMA_MASK
	.align		4
.L_20:
        /*0018*/ 	.byte	0x03, 0x50
        /*001a*/ 	.short	0x0000


	//----- nvinfo : EIATTR_MAXREG_COUNT
	.align		4
        /*001c*/ 	.byte	0x03, 0x1b
        /*001e*/ 	.short	0x00a8


	//----- nvinfo : EIATTR_NUM_BARRIERS
	.align		4
        /*0020*/ 	.byte	0x02, 0x4c
        /*0022*/ 	.byte	0x01
	.zero		1


	//----- nvinfo : EIATTR_MERCURY_ISA_VERSION
	.align		4
        /*0024*/ 	.byte	0x03, 0x5f
        /*0026*/ 	.short	0x0101


	//----- nvinfo : EIATTR_INT_WARP_WIDE_INSTR_OFFSETS
	.align		4
        /*0028*/ 	.byte	0x04, 0x31
        /*002a*/ 	.short	(.L_22 - .L_21)


	//   ....[0]....
.L_21:
        /*002c*/ 	.word	0x00000570


	//   ....[1]....
        /*0030*/ 	.word	0x00000590


	//   ....[2]....
        /*0034*/ 	.word	0x00000740


	//   ....[3]....
        /*0038*/ 	.word	0x000023e0


	//----- nvinfo : EIATTR_COOP_GROUP_MASK_REGIDS
	.align		4
.L_22:
        /*003c*/ 	.byte	0x04, 0x29
        /*003e*/ 	.short	(.L_24 - .L_23)


	//   ....[0]....
.L_23:
        /*0040*/ 	.word	0xffffffff


	//   ....[1]....
        /*0044*/ 	.word	0xffffffff


	//   ....[2]....
        /*0048*/ 	.word	0xffffffff


	//   ....[3]....
        /*004c*/ 	.word	0xffffffff


	//   ....[4]....
        /*0050*/ 	.word	0xffffffff


	//   ....[5]....
        /*0054*/ 	.word	0xffffffff


	//----- nvinfo : EIATTR_COOP_GROUP_INSTR_OFFSETS
	.align		4
.L_24:
        /*0058*/ 	.byte	0x04, 0x28
        /*005a*/ 	.short	(.L_26 - .L_25)


	//   ....[0]....
.L_25:
        /*005c*/ 	.word	0x00000060


	//   ....[1]....
        /*0060*/ 	.word	0x00000070


	//   ....[2]....
        /*0064*/ 	.word	0x00000130


	//   ....[3]....
        /*0068*/ 	.word	0x000003a0


	//   ....[4]....
        /*006c*/ 	.word	0x000008d0


	//   ....[5]....
        /*0070*/ 	.word	0x000014e0


	//----- nvinfo : EIATTR_REG_RECONFIG
	.align		4
.L_26:
        /*0074*/ 	.byte	0x01, 0x54
	.zero		2


	//----- nvinfo : EIATTR_MBARRIER_INSTR_OFFSETS
	.align		4
        /*0078*/ 	.byte	0x04, 0x39
        /*007a*/ 	.short	(.L_28 - .L_27)


	//   ....[0]....
.L_27:
        /*007c*/ 	.word	0x00000250
        /*0080*/ 	.word	0x000000ff
        /*0084*/ 	.word	0x00000000
        /*0088*/ 	.short	0x0100
        /*008a*/ 	.byte	0x08
	.zero		1


	//   ....[1]....
        /*008c*/ 	.word	0x00000260
        /*0090*/ 	.word	0x000000ff
        /*0094*/ 	.word	0x00000048
        /*0098*/ 	.short	0x0100
        /*009a*/ 	.byte	0x08
	.zero		1


	//   ....[2]....
        /*009c*/ 	.word	0x00000270
        /*00a0*/ 	.word	0x000000ff
        /*00a4*/ 	.word	0x00000008
        /*00a8*/ 	.short	0x0100
        /*00aa*/ 	.byte	0x08
	.zero		1


	//   ....[3]....
        /*00ac*/ 	.word	0x00000280
        /*00b0*/ 	.word	0x000000ff
        /*00b4*/ 	.word	0x00000050
        /*00b8*/ 	.short	0x0100
        /*00ba*/ 	.byte	0x08
	.zero		1


	//   ....[4]....
        /*00bc*/ 	.word	0x00000290
        /*00c0*/ 	.word	0x000000ff
        /*00c4*/ 	.word	0x00000010
        /*00c8*/ 	.short	0x0100
        /*00ca*/ 	.byte	0x08
	.zero		1


	//   ....[5]....
        /*00cc*/ 	.word	0x000002a0
        /*00d0*/ 	.word	0x000000ff
        /*00d4*/ 	.word	0x00000058
        /*00d8*/ 	.short	0x0100
        /*00da*/ 	.byte	0x08
	.zero		1


	//   ....[6]....
        /*00dc*/ 	.word	0x000002b0
        /*00e0*/ 	.word	0x000000ff
        /*00e4*/ 	.word	0x00000018
        /*00e8*/ 	.short	0x0100
        /*00ea*/ 	.byte	0x08
	.zero		1


	//   ....[7]....
        /*00ec*/ 	.word	0x000002c0
        /*00f0*/ 	.word	0x000000ff
        /*00f4*/ 	.word	0x00000060
        /*00f8*/ 	.short	0x0100
        /*00fa*/ 	.byte	0x08
	.zero		1


	//   ....[8]....
        /*00fc*/ 	.word	0x000002d0
        /*0100*/ 	.word	0x000000ff
        /*0104*/ 	.word	0x00000020
        /*0108*/ 	.short	0x0100
        /*010a*/ 	.byte	0x08
	.zero		1


	//   ....[9]....
        /*010c*/ 	.word	0x000002e0
        /*0110*/ 	.word	0x000000ff
        /*0114*/ 	.word	0x00000068
        /*0118*/ 	.short	0x0100
        /*011a*/ 	.byte	0x08
	.zero		1


	//   ....[10]....
        /*011c*/ 	.word	0x000002f0
        /*0120*/ 	.word	0x000000ff
        /*0124*/ 	.word	0x00000028
        /*0128*/ 	.short	0x0100
        /*012a*/ 	.byte	0x08
	.zero		1


	//   ....[11]....
        /*012c*/ 	.word	0x00000300
        /*0130*/ 	.word	0x000000ff
        /*0134*/ 	.word	0x00000070
        /*0138*/ 	.short	0x0100
        /*013a*/ 	.byte	0x08
	.zero		1


	//   ....[12]....
        /*013c*/ 	.word	0x00000310
        /*0140*/ 	.word	0x000000ff
        /*0144*/ 	.word	0x00000030
        /*0148*/ 	.short	0x0100
        /*014a*/ 	.byte	0x08
	.zero		1


	//   ....[13]....
        /*014c*/ 	.word	0x00000320
        /*0150*/ 	.word	0x000000ff
        /*0154*/ 	.word	0x00000078
        /*0158*/ 	.short	0x0100
        /*015a*/ 	.byte	0x08
	.zero		1


	//   ....[14]....
        /*015c*/ 	.word	0x00000330
        /*0160*/ 	.word	0x000000ff
        /*0164*/ 	.word	0x00000038
        /*0168*/ 	.short	0x0100
        /*016a*/ 	.byte	0x08
	.zero		1


	//   ....[15]....
        /*016c*/ 	.word	0x00000340
        /*0170*/ 	.word	0x000000ff
        /*0174*/ 	.word	0x00000080
        /*0178*/ 	.short	0x0100
        /*017a*/ 	.byte	0x08
	.zero		1


	//   ....[16]....
        /*017c*/ 	.word	0x00000350
        /*0180*/ 	.word	0x000000ff
        /*0184*/ 	.word	0x00000040
        /*0188*/ 	.short	0x0100
        /*018a*/ 	.byte	0x08
	.zero		1


	//   ....[17]....
        /*018c*/ 	.word	0x00000360
        /*0190*/ 	.word	0x000000ff
        /*0194*/ 	.word	0x00000088
        /*0198*/ 	.short	0x0100
        /*019a*/ 	.byte	0x08
	.zero		1


	//   ....[18]....
        /*019c*/ 	.word	0x000007e0
        /*01a0*/ 	.word	0x000000ff
        /*01a4*/ 	.word	0x000000a0
        /*01a8*/ 	.short	0x0100
        /*01aa*/ 	.byte	0x06
	.zero		1


	//   ....[19]....
        /*01ac*/ 	.word	0x00000850
        /*01b0*/ 	.word	0x000000ff
        /*01b4*/ 	.word	0x000000a8
        /*01b8*/ 	.short	0x0100
        /*01ba*/ 	.byte	0x06
	.zero		1


	//   ....[20]....
        /*01bc*/ 	.word	0x00001780
        /*01c0*/ 	.word	0x000000ff
        /*01c4*/ 	.word	0x00000000
        /*01c8*/ 	.short	0x010a
        /*01ca*/ 	.byte	0x06
	.zero		1


	//   ....[21]....
        /*01cc*/ 	.word	0x000017c0
        /*01d0*/ 	.word	0x000000ff
        /*01d4*/ 	.word	0x00000000
        /*01d8*/ 	.short	0x010a
        /*01da*/ 	.byte	0x06
	.zero		1


	//   ....[22]....
        /*01dc*/ 	.word	0x00001d10
        /*01e0*/ 	.word	0x000000ff
        /*01e4*/ 	.word	0x00000000
        /*01e8*/ 	.short	0x010a
        /*01ea*/ 	.byte	0x10
	.zero		1


	//   ....[23]....
        /*01ec*/ 	.word	0x00001d50
        /*01f0*/ 	.word	0x000000ff
        /*01f4*/ 	.word	0x00000000
        /*01f8*/ 	.short	0x010a
        /*01fa*/ 	.byte	0x10
	.zero		1


	//   ....[24]....
        /*01fc*/ 	.word	0x00002150
        /*0200*/ 	.word	0x00000017
        /*0204*/ 	.word	0x00000000
        /*0208*/ 	.short	0x0101
        /*020a*/ 	.byte	0x3f
	.zero		1


	//   ....[25]....
        /*020c*/ 	.word	0x00002480
        /*0210*/ 	.word	0x0000000d
        /*0214*/ 	.word	0x00000000
        /*0218*/ 	.short	0x0101
        /*021a*/ 	.byte	0x3f
	.zero		1


	//   ....[26]....
        /*021c*/ 	.word	0x00004a10
        /*0220*/ 	.word	0x00000015
        /*0224*/ 	.word	0x00000048
        /*0228*/ 	.short	0x010a
        /*022a*/ 	.byte	0x3f
	.zero		1


	//   ....[27]....
        /*022c*/ 	.word	0x00004d80
        /*0230*/ 	.word	0x00000005
        /*0234*/ 	.word	0x000000a8
        /*0238*/ 	.short	0x0101
        /*023a*/ 	.byte	0x3f
	.zero		1


	//   ....[28]....
        /*023c*/ 	.word	0x000054e0
        /*0240*/ 	.word	0x00000007
        /*0244*/ 	.word	0x00000000
        /*0248*/ 	.short	0x010a
        /*024a*/ 	.byte	0x3f
	.zero		1


	//   ....[29]....
        /*024c*/ 	.word	0x00005560
        /*0250*/ 	.word	0x00000008
        /*0254*/ 	.word	0x00000000
        /*0258*/ 	.short	0x010a
        /*025a*/ 	.byte	0x3f
	.zero		1


	//   ....[30]....
        /*025c*/ 	.word	0x000055f0
        /*0260*/ 	.word	0x00000009
        /*0264*/ 	.word	0x00000000
        /*0268*/ 	.short	0x010a
        /*026a*/ 	.byte	0x3f
	.zero		1


	//   ....[31]....
        /*026c*/ 	.word	0x00005680
        /*0270*/ 	.word	0x00000008
        /*0274*/ 	.word	0x00000000
        /*0278*/ 	.short	0x010a
        /*027a*/ 	.byte	0x3f
	.zero		1


	//   ....[32]....
        /*027c*/ 	.word	0x00005710
        /*0280*/ 	.word	0x00000009
        /*0284*/ 	.word	0x00000000
        /*0288*/ 	.short	0x010a
        /*028a*/ 	.byte	0x3f
	.zero		1


	//   ....[33]....
        /*028c*/ 	.word	0x000057a0
        /*0290*/ 	.word	0x00000008
        /*0294*/ 	.word	0x00000000
        /*0298*/ 	.short	0x010a
        /*029a*/ 	.byte	0x3f
	.zero		1


	//   ....[34]....
        /*029c*/ 	.word	0x00005830
        /*02a0*/ 	.word	0x00000009
        /*02a4*/ 	.word	0x00000000
        /*02a8*/ 	.short	0x010a
        /*02aa*/ 	.byte	0x3f
	.zero		1


	//   ....[35]....
        /*02ac*/ 	.word	0x000058c0
        /*02b0*/ 	.word	0x00000006
        /*02b4*/ 	.word	0x00000000
        /*02b8*/ 	.short	0x010a
        /*02ba*/ 	.byte	0x3f
	.zero		1


	//   ....[36]....
        /*02bc*/ 	.word	0x00005950
        /*02c0*/ 	.word	0x00000003
        /*02c4*/ 	.word	0x00000000
        /*02c8*/ 	.short	0x010a
        /*02ca*/ 	.byte	0x3f
	.zero		1


	//   ....[37]....
        /*02cc*/ 	.word	0x000059c0
        /*02d0*/ 	.word	0x0000000d
        /*02d4*/ 	.word	0x00000000
        /*02d8*/ 	.short	0x010a
        /*02da*/ 	.byte	0x3f
	.zero		1


	//   ....[38]....
        /*02dc*/ 	.word	0x00005a20
        /*02e0*/ 	.word	0x00000017
        /*02e4*/ 	.word	0x00000000
        /*02e8*/ 	.short	0x010a
        /*02ea*/ 	.byte	0x3f
	.zero		1


	//   ....[39]....
        /*02ec*/ 	.word	0x00005af0
        /*02f0*/ 	.word	0x00000015
        /*02f4*/ 	.word	0x00000048
        /*02f8*/ 	.short	0x010a
        /*02fa*/ 	.byte	0x3f
	.zero		1


	//   ....[40]....
        /*02fc*/ 	.word	0x00005bc0
        /*0300*/ 	.word	0x00000007
        /*0304*/ 	.word	0x00000000
        /*0308*/ 	.short	0x010a
        /*030a*/ 	.byte	0x3f
	.zero		1


	//   ....[41]....
        /*030c*/ 	.word	0x00005c10
        /*0310*/ 	.word	0x00000008
        /*0314*/ 	.word	0x00000000
        /*0318*/ 	.short	0x010a
        /*031a*/ 	.byte	0x3f
	.zero		1


	//   ....[42]....
        /*031c*/ 	.word	0x00005c60
        /*0320*/ 	.word	0x00000009
        /*0324*/ 	.word	0x00000000
        /*0328*/ 	.short	0x010a
        /*032a*/ 	.byte	0x3f
	.zero		1


	//   ....[43]....
        /*032c*/ 	.word	0x00005cb0
        /*0330*/ 	.word	0x00000008
        /*0334*/ 	.word	0x00000000
        /*0338*/ 	.short	0x010a
        /*033a*/ 	.byte	0x3f
	.zero		1


	//   ....[44]....
        /*033c*/ 	.word	0x00005d00
        /*0340*/ 	.word	0x00000009
        /*0344*/ 	.word	0x00000000
        /*0348*/ 	.short	0x010a
        /*034a*/ 	.byte	0x3f
	.zero		1


	//   ....[45]....
        /*034c*/ 	.word	0x00005d50
        /*0350*/ 	.word	0x00000008
        /*0354*/ 	.word	0x00000000
        /*0358*/ 	.short	0x010a
        /*035a*/ 	.byte	0x3f
	.zero		1


	//   ....[46]....
        /*035c*/ 	.word	0x00005da0
        /*0360*/ 	.word	0x00000009
        /*0364*/ 	.word	0x00000000
        /*0368*/ 	.short	0x010a
        /*036a*/ 	.byte	0x3f
	.zero		1


	//   ....[47]....
        /*036c*/ 	.word	0x00005df0
        /*0370*/ 	.word	0x00000006
        /*0374*/ 	.word	0x00000000
        /*0378*/ 	.short	0x010a
        /*037a*/ 	.byte	0x3f
	.zero		1


	//----- nvinfo : EIATTR_NUM_MBARRIERS
	.align		4
.L_28:
        /*037c*/ 	.byte	0x03, 0x38
        /*037e*/ 	.short	0x0014


	//----- nvinfo : EIATTR_EXIT_INSTR_OFFSETS
	.align		4
        /*0380*/ 	.byte	0x04, 0x1c
        /*0382*/ 	.short	(.L_30 - .L_29)


	//   ....[0]....
.L_29:
        /*0384*/ 	.word	0x00000aa0


	//   ....[1]....
        /*0388*/ 	.word	0x00001280


	//   ....[2]....
        /*038c*/ 	.word	0x00004190


	//   ....[3]....
        /*0390*/ 	.word	0x000046f0


	//   ....[4]....
        /*0394*/ 	.word	0x000059a0


	//----- nvinfo : EIATTR_MAX_THREADS
	.align		4
.L_30:
        /*0398*/ 	.byte	0x04, 0x05
        /*039a*/ 	.short	(.L_32 - .L_31)
.L_31:
        /*039c*/ 	.word	0x00000180
        /*03a0*/ 	.word	0x00000001
        /*03a4*/ 	.word	0x00000001


	//----- nvinfo : EIATTR_CRS_STACK_SIZE
	.align		4
.L_32:
        /*03a8*/ 	.byte	0x04, 0x1e
        /*03aa*/ 	.short	(.L_34 - .L_33)
.L_33:
        /*03ac*/ 	.word	0x00000000


	//----- nvinfo : EIATTR_CBANK_PARAM_SIZE
	.align		4
.L_34:
        /*03b0*/ 	.byte	0x03, 0x19
        /*03b2*/ 	.short	0x0470


	//----- nvinfo : EIATTR_PARAM_CBANK
	.align		4
        /*03b4*/ 	.byte	0x04, 0x0a
        /*03b6*/ 	.short	(.L_36 - .L_35)
	.align		4
.L_35:
        /*03b8*/ 	.word	index@(.nv.constant0._ZN7cutlass13device_kernelINS_4gemm6kernel13GemmUniversalIN4cute5tupleIJiiiiEEENS1_10collective13CollectiveMmaINS1_37MainloopSm90TmaGmmaWarpSpecializedFP8ILi9ENS5_IJNS4_1CILi2EEENSA_ILi1EEESC_EEENS1_35KernelTmaWarpSpecializedCooperativeEEENS5_IJNSA_ILi384EEENSA_ILi8EEENSA_ILi64EEEEEENS_12float_e4m3_tENS5_IJlSC_lEEESK_SL_NS4_8TiledMMAINS4_8MMA_AtomIJNS4_4SM904GMMA29MMA_64x8x32_F32E4M3E4M3_SS_TNILNSP_7ScaleInE1ELSR_1EEEEEENS4_6LayoutISD_NS5_IJSC_NSA_ILi0EEESV_EEEEENS5_IJNS4_10UnderscoreESY_SY_EEEEENS4_13SM90_TMA_LOADENS4_14ComposedLayoutINS4_7SwizzleILi2ELi4ELi3EEENS4_18smem_ptr_flag_bitsILi8EEENSU_INS5_IJSH_SI_EEENS5_IJSI_SC_EEEEEEEvNS4_8identityENS4_23SM90_TMA_LOAD_MULTICASTES1A_vS1B_EENS_8epilogue10collective6detail29Sm90TmaWarpSpecializedAdapterINS1F_15DefaultEpilogueISK_SL_SL_NS1E_6thread17LinearCombinationISK_Li1EffLNS1J_9ScaleType4KindE0ELNS_15FloatRoundStyleE2ESK_EENS1_15EpilogueDefaultEEEEEvvEEEEvNT_6ParamsE)
        /*03bc*/ 	.short	0x0210
        /*03be*/ 	.short	0x0470


	//----- nvinfo : EIATTR_SW_WAR
	.align		4
.L_36:
        /*03c0*/ 	.byte	0x04, 0x36
        /*03c2*/ 	.short	(.L_38 - .L_37)
.L_37:
        /*03c4*/ 	.word	0x00000008
.L_38:


//--------------------- .nv.callgraph             --------------------------
	.section	.nv.callgraph,"",@"SHT_CUDA_CALLGRAPH"
	.align	4
	.sectionentsize	8
	.align		4
        /*0000*/ 	.word	0x00000000
	.align		4
        /*0004*/ 	.word	0xffffffff
	.align		4
        /*0008*/ 	.word	0x00000000
	.align		4
        /*000c*/ 	.word	0xfffffffe
	.align		4
        /*0010*/ 	.word	0x00000000
	.align		4
        /*0014*/ 	.word	0xfffffffd
	.align		4
        /*0018*/ 	.word	0x00000000
	.align		4
        /*001c*/ 	.word	0xfffffffc


//--------------------- .nv.constant4             --------------------------
	.section	.nv.constant4,"a",@progbits
	.align	8
	.align		8
.nv.constant4:
        /*0000*/ 	.dword	_ZN39_INTERNAL_3921e1e3_4_k_cu_2042052a_90384cuda3std3__45__cpo5beginE
	.align		8
        /*0008*/ 	.dword	_ZN39_INTERNAL_3921e1e3_4_k_cu_2042052a_90384cuda3std3__45__cpo3endE
	.align		8
        /*0010*/ 	.dword	_ZN39_INTERNAL_3921e1e3_4_k_cu_2042052a_90384cuda3std3__45__cpo6cbeginE
	.align		8
        /*0018*/ 	.dword	_ZN39_INTERNAL_3921e1e3_4_k_cu_2042052a_90384cuda3std3__45__cpo4cendE
	.align		8
        /*0020*/ 	.dword	_ZN39_INTERNAL_3921e1e3_4_k_cu_2042052a_90384cuda3std3__441_GLOBAL__N__3921e1e3_4_k_cu_2042052a_90386ignoreE
	.align		8
        /*0028*/ 	.dword	_ZN39_INTERNAL_3921e1e3_4_k_cu_2042052a_90384cuda3std3__419piecewise_constructE
	.align		8
        /*0030*/ 	.dword	_ZN39_INTERNAL_3921e1e3_4_k_cu_2042052a_90384cuda3std3__48in_placeE
	.align		8
        /*0038*/ 	.dword	_ZN39_INTERNAL_3921e1e3_4_k_cu_2042052a_90384cuda3std6ranges3__45__cpo4swapE
	.align		8
        /*0040*/ 	.dword	_ZN39_INTERNAL_3921e1e3_4_k_cu_2042052a_90384cuda3std6ranges3__45__cpo9iter_moveE
	.align		8
        /*0048*/ 	.dword	_ZN39_INTERNAL_3921e1e3_4_k_cu_2042052a_90384cute7productE
	.align		8
        /*0050*/ 	.dword	_ZN39_INTERNAL_3921e1e3_4_k_cu_2042052a_90384cute1_E


//--------------------- .text._ZN7cutlass13device_kernelINS_4gemm6kernel13GemmUniversalIN4cute5tupleIJiiiiEEENS1_10collective13CollectiveMmaINS1_37MainloopSm90TmaGmmaWarpSpecializedFP8ILi9ENS5_IJNS4_1CILi2EEENSA_ILi1EEESC_EEENS1_35KernelTmaWarpSpecializedCooperativeEEENS5_IJNSA_ILi384EEENSA_ILi8EEENSA_ILi64EEEEEENS_12float_e4m3_tENS5_IJlSC_lEEESK_SL_NS4_8TiledMMAINS4_8MMA_AtomIJNS4_4SM904GMMA29MMA_64x8x32_F32E4M3E4M3_SS_TNILNSP_7ScaleInE1ELSR_1EEEEEENS4_6LayoutISD_NS5_IJSC_NSA_ILi0EEESV_EEEEENS5_IJNS4_10UnderscoreESY_SY_EEEEENS4_13SM90_TMA_LOADENS4_14ComposedLayoutINS4_7SwizzleILi2ELi4ELi3EEENS4_18smem_ptr_flag_bitsILi8EEENSU_INS5_IJSH_SI_EEENS5_IJSI_SC_EEEEEEEvNS4_8identityENS4_23SM90_TMA_LOAD_MULTICASTES1A_vS1B_EENS_8epilogue10collective6detail29Sm90TmaWarpSpecializedAdapterINS1F_15DefaultEpilogueISK_SL_SL_NS1E_6thread17LinearCombinationISK_Li1EffLNS1J_9ScaleType4KindE0ELNS_15FloatRoundStyleE2ESK_EENS1_15EpilogueDefaultEEEEEvvEEEEvNT_6ParamsE --------------------------
	.section	.text._ZN7cutlass13device_kernelINS_4gemm6kernel13GemmUniversalIN4cute5tupleIJiiiiEEENS1_10collective13CollectiveMmaINS1_37MainloopSm90TmaGmmaWarpSpecializedFP8ILi9ENS5_IJNS4_1CILi2EEENSA_ILi1EEESC_EEENS1_35KernelTmaWarpSpecializedCooperativeEEENS5_IJNSA_ILi384EEENSA_ILi8EEENSA_ILi64EEEEEENS_12float_e4m3_tENS5_IJlSC_lEEESK_SL_NS4_8TiledMMAINS4_8MMA_AtomIJNS4_4SM904GMMA29MMA_64x8x32_F32E4M3E4M3_SS_TNILNSP_7ScaleInE1ELSR_1EEEEEENS4_6LayoutISD_NS5_IJSC_NSA_ILi0EEESV_EEEEENS5_IJNS4_10UnderscoreESY_SY_EEEEENS4_13SM90_TMA_LOADENS4_14ComposedLayoutINS4_7SwizzleILi2ELi4ELi3EEENS4_18smem_ptr_flag_bitsILi8EEENSU_INS5_IJSH_SI_EEENS5_IJSI_SC_EEEEEEEvNS4_8identityENS4_23SM90_TMA_LOAD_MULTICASTES1A_vS1B_EENS_8epilogue10collective6detail29Sm90TmaWarpSpecializedAdapterINS1F_15DefaultEpilogueISK_SL_SL_NS1E_6thread17LinearCombinationISK_Li1EffLNS1J_9ScaleType4KindE0ELNS_15FloatRoundStyleE2ESK_EENS1_15EpilogueDefaultEEEEEvvEEEEvNT_6ParamsE,"ax",@progbits
	.align	128
.text._ZN7cutlass13device_kernelINS_4gemm6kernel13GemmUniversalIN4cute5tupleIJiiiiEEENS1_10collective13CollectiveMmaINS1_37MainloopSm90TmaGmmaWarpSpecializedFP8ILi9ENS5_IJNS4_1CILi2EEENSA_ILi1EEESC_EEENS1_35KernelTmaWarpSpecializedCooperativeEEENS5_IJNSA_ILi384EEENSA_ILi8EEENSA_ILi64EEEEEENS_12float_e4m3_tENS5_IJlSC_lEEESK_SL_NS4_8TiledMMAINS4_8MMA_AtomIJNS4_4SM904GMMA29MMA_64x8x32_F32E4M3E4M3_SS_TNILNSP_7ScaleInE1ELSR_1EEEEEENS4_6LayoutISD_NS5_IJSC_NSA_ILi0EEESV_EEEEENS5_IJNS4_10UnderscoreESY_SY_EEEEENS4_13SM90_TMA_LOADENS4_14ComposedLayoutINS4_7SwizzleILi2ELi4ELi3EEENS4_18smem_ptr_flag_bitsILi8EEENSU_INS5_IJSH_SI_EEENS5_IJSI_SC_EEEEEEEvNS4_8identityENS4_23SM90_TMA_LOAD_MULTICASTES1A_vS1B_EENS_8epilogue10collective6detail29Sm90TmaWarpSpecializedAdapterINS1F_15DefaultEpilogueISK_SL_SL_NS1E_6thread17LinearCombinationISK_Li1EffLNS1J_9ScaleType4KindE0ELNS_15FloatRoundStyleE2ESK_EENS1_15EpilogueDefaultEEEEEvvEEEEvNT_6ParamsE:
        .type           _ZN7cutlass13device_kernelINS_4gemm6kernel13GemmUniversalIN4cute5tupleIJiiiiEEENS1_10collective13CollectiveMmaINS1_37MainloopSm90TmaGmmaWarpSpecializedFP8ILi9ENS5_IJNS4_1CILi2EEENSA_ILi1EEESC_EEENS1_35KernelTmaWarpSpecializedCooperativeEEENS5_IJNSA_ILi384EEENSA_ILi8EEENSA_ILi64EEEEEENS_12float_e4m3_tENS5_IJlSC_lEEESK_SL_NS4_8TiledMMAINS4_8MMA_AtomIJNS4_4SM904GMMA29MMA_64x8x32_F32E4M3E4M3_SS_TNILNSP_7ScaleInE1ELSR_1EEEEEENS4_6LayoutISD_NS5_IJSC_NSA_ILi0EEESV_EEEEENS5_IJNS4_10UnderscoreESY_SY_EEEEENS4_13SM90_TMA_LOADENS4_14ComposedLayoutINS4_7SwizzleILi2ELi4ELi3EEENS4_18smem_ptr_flag_bitsILi8EEENSU_INS5_IJSH_SI_EEENS5_IJSI_SC_EEEEEEEvNS4_8identityENS4_23SM90_TMA_LOAD_MULTICASTES1A_vS1B_EENS_8epilogue10collective6detail29Sm90TmaWarpSpecializedAdapterINS1F_15DefaultEpilogueISK_SL_SL_NS1E_6thread17LinearCombinationISK_Li1EffLNS1J_9ScaleType4KindE0ELNS_15FloatRoundStyleE2ESK_EENS1_15EpilogueDefaultEEEEEvvEEEEvNT_6ParamsE,@function
        .size           _ZN7cutlass13device_kernelINS_4gemm6kernel13GemmUniversalIN4cute5tupleIJiiiiEEENS1_10collective13CollectiveMmaINS1_37MainloopSm90TmaGmmaWarpSpecializedFP8ILi9ENS5_IJNS4_1CILi2EEENSA_ILi1EEESC_EEENS1_35KernelTmaWarpSpecializedCooperativeEEENS5_IJNSA_ILi384EEENSA_ILi8EEENSA_ILi64EEEEEENS_12float_e4m3_tENS5_IJlSC_lEEESK_SL_NS4_8TiledMMAINS4_8MMA_AtomIJNS4_4SM904GMMA29MMA_64x8x32_F32E4M3E4M3_SS_TNILNSP_7ScaleInE1ELSR_1EEEEEENS4_6LayoutISD_NS5_IJSC_NSA_ILi0EEESV_EEEEENS5_IJNS4_10UnderscoreESY_SY_EEEEENS4_13SM90_TMA_LOADENS4_14ComposedLayoutINS4_7SwizzleILi2ELi4ELi3EEENS4_18smem_ptr_flag_bitsILi8EEENSU_INS5_IJSH_SI_EEENS5_IJSI_SC_EEEEEEEvNS4_8identityENS4_23SM90_TMA_LOAD_MULTICASTES1A_vS1B_EENS_8epilogue10collective6detail29Sm90TmaWarpSpecializedAdapterINS1F_15DefaultEpilogueISK_SL_SL_NS1E_6thread17LinearCombinationISK_Li1EffLNS1J_9ScaleType4KindE0ELNS_15FloatRoundStyleE2ESK_EENS1_15EpilogueDefaultEEEEEvvEEEEvNT_6ParamsE,(.L_x_89 - _ZN7cutlass13device_kernelINS_4gemm6kernel13GemmUniversalIN4cute5tupleIJiiiiEEENS1_10collective13CollectiveMmaINS1_37MainloopSm90TmaGmmaWarpSpecializedFP8ILi9ENS5_IJNS4_1CILi2EEENSA_ILi1EEESC_EEENS1_35KernelTmaWarpSpecializedCooperativeEEENS5_IJNSA_ILi384EEENSA_ILi8EEENSA_ILi64EEEEEENS_12float_e4m3_tENS5_IJlSC_lEEESK_SL_NS4_8TiledMMAINS4_8MMA_AtomIJNS4_4SM904GMMA29MMA_64x8x32_F32E4M3E4M3_SS_TNILNSP_7ScaleInE1ELSR_1EEEEEENS4_6LayoutISD_NS5_IJSC_NSA_ILi0EEESV_EEEEENS5_IJNS4_10UnderscoreESY_SY_EEEEENS4_13SM90_TMA_LOADENS4_14ComposedLayoutINS4_7SwizzleILi2ELi4ELi3EEENS4_18smem_ptr_flag_bitsILi8EEENSU_INS5_IJSH_SI_EEENS5_IJSI_SC_EEEEEEEvNS4_8identityENS4_23SM90_TMA_LOAD_MULTICASTES1A_vS1B_EENS_8epilogue10collective6detail29Sm90TmaWarpSpecializedAdapterINS1F_15DefaultEpilogueISK_SL_SL_NS1E_6thread17LinearCombinationISK_Li1EffLNS1J_9ScaleType4KindE0ELNS_15FloatRoundStyleE2ESK_EENS1_15EpilogueDefaultEEEEEvvEEEEvNT_6ParamsE)
        .other          _ZN7cutlass13device_kernelINS_4gemm6kernel13GemmUniversalIN4cute5tupleIJiiiiEEENS1_10collective13CollectiveMmaINS1_37MainloopSm90TmaGmmaWarpSpecializedFP8ILi9ENS5_IJNS4_1CILi2EEENSA_ILi1EEESC_EEENS1_35KernelTmaWarpSpecializedCooperativeEEENS5_IJNSA_ILi384EEENSA_ILi8EEENSA_ILi64EEEEEENS_12float_e4m3_tENS5_IJlSC_lEEESK_SL_NS4_8TiledMMAINS4_8MMA_AtomIJNS4_4SM904GMMA29MMA_64x8x32_F32E4M3E4M3_SS_TNILNSP_7ScaleInE1ELSR_1EEEEEENS4_6LayoutISD_NS5_IJSC_NSA_ILi0EEESV_EEEEENS5_IJNS4_10UnderscoreESY_SY_EEEEENS4_13SM90_TMA_LOADENS4_14ComposedLayoutINS4_7SwizzleILi2ELi4ELi3EEENS4_18smem_ptr_flag_bitsILi8EEENSU_INS5_IJSH_SI_EEENS5_IJSI_SC_EEEEEEEvNS4_8identityENS4_23SM90_TMA_LOAD_MULTICASTES1A_vS1B_EENS_8epilogue10collective6detail29Sm90TmaWarpSpecializedAdapterINS1F_15DefaultEpilogueISK_SL_SL_NS1E_6thread17LinearCombinationISK_Li1EffLNS1J_9ScaleType4KindE0ELNS_15FloatRoundStyleE2ESK_EENS1_15EpilogueDefaultEEEEEvvEEEEvNT_6ParamsE,@"STO_CUDA_ENTRY STV_DEFAULT"
_ZN7cutlass13device_kernelINS_4gemm6kernel13GemmUniversalIN4cute5tupleIJiiiiEEENS1_10collective13CollectiveMmaINS1_37MainloopSm90TmaGmmaWarpSpecializedFP8ILi9ENS5_IJNS4_1CILi2EEENSA_ILi1EEESC_EEENS1_35KernelTmaWarpSpecializedCooperativeEEENS5_IJNSA_ILi384EEENSA_ILi8EEENSA_ILi64EEEEEENS_12float_e4m3_tENS5_IJlSC_lEEESK_SL_NS4_8TiledMMAINS4_8MMA_AtomIJNS4_4SM904GMMA29MMA_64x8x32_F32E4M3E4M3_SS_TNILNSP_7ScaleInE1ELSR_1EEEEEENS4_6LayoutISD_NS5_IJSC_NSA_ILi0EEESV_EEEEENS5_IJNS4_10UnderscoreESY_SY_EEEEENS4_13SM90_TMA_LOADENS4_14ComposedLayoutINS4_7SwizzleILi2ELi4ELi3EEENS4_18smem_ptr_flag_bitsILi8EEENSU_INS5_IJSH_SI_EEENS5_IJSI_SC_EEEEEEEvNS4_8identityENS4_23SM90_TMA_LOAD_MULTICASTES1A_vS1B_EENS_8epilogue10collective6detail29Sm90TmaWarpSpecializedAdapterINS1F_15DefaultEpilogueISK_SL_SL_NS1E_6thread17LinearCombinationISK_Li1EffLNS1J_9ScaleType4KindE0ELNS_15FloatRoundStyleE2ESK_EENS1_15EpilogueDefaultEEEEEvvEEEEvNT_6ParamsE:
[----:B------:R-:W-:Y:S01]  /*0000*/  LDC R1, c[0x0][0x28] ;  /* 0x00000a00ff017b82 */ /* 0x000fe20000000800 */
[----:B------:R-:W0:Y:S01]  /*0010*/  S2R R19, SR_TID.X ;  /* 0x0000000000137919 */ /* 0x000e220000002100 */
[----:B------:R-:W-:Y:S01]  /*0020*/  ELECT P0, URZ, PT ;  /* 0x00000000003f782f */ /* 0x000fe20003800000 */
[----:B------:R-:W-:Y:S01]  /*0030*/  BSSY B0, `(.L_x_0) ;  /* 0x000000f000007945 */ /* 0x000fe20003800000 */
[--C-:B0-----:R-:W-:Y:S02]  /*0040*/  SHF.R.U32.HI R0, RZ, 0x5, R19.reuse ;  /* 0x00000005ff007819 */ /* 0x101fe40000011613 */
[----:B------:R-:W-:-:S03]  /*0050*/  SHF.R.U32.HI R12, RZ, 0x7, R19 ;  /* 0x00000007ff0c7819 */ /* 0x000fc60000011613 */
[----:B------:R-:W0:Y:S04]  /*0060*/  SHFL.IDX PT, R3, R0, RZ, 0x1f ;  /* 0x00001fff00037589 */ /* 0x000e2800000e0000 */
[----:B------:R1:W2:Y:S01]  /*0070*/  SHFL.IDX PT, R2, R12, RZ, 0x1f ;  /* 0x00001fff0c027589 */ /* 0x0002a200000e0000 */
[----:B0-----:R-:W-:-:S13]  /*0080*/  ISETP.NE.OR P0, PT, R3, RZ, !P0 ;  /* 0x000000ff0300720c */ /* 0x001fda0004705670 */
[----:B-12---:R-:W-:Y:S05]  /*0090*/  @P0 BRA `(.L_x_1) ;  /* 0x0000000000200947 */ /* 0x006fea0003800000 */
[----:B------:R-:W-:Y:S02]  /*00a0*/  ULDC.64 UR4, c[0x0][0x198] ;  /* 0x0000660000047ab9 */ /* 0x000fe40000000a00 */
[----:B------:R-:W-:Y:S02]  /*00b0*/  UIADD3 UR6, UP0, UR4, 0xf0, URZ ;  /* 0x000000f004067890 */ /* 0x000fe4000ff1e03f */
[----:B------:R-:W-:Y:S02]  /*00c0*/  UIADD3 UR4, UP1, UR4, 0x1f0, URZ ;  /* 0x000001f004047890 */ /* 0x000fe4000ff3e03f */
[----:B------:R-:W-:Y:S02]  /*00d0*/  UIADD3.X UR7, URZ, UR5, URZ, UP0, !UPT ;  /* 0x000000053f077290 */ /* 0x000fe400087fe43f */
[----:B------:R-:W-:-:S07]  /*00e0*/  UIADD3.X UR5, URZ, UR5, URZ, UP1, !UPT ;  /* 0x000000053f057290 */ /* 0x000fce0008ffe43f */
[----:B------:R0:W-:Y:S02]  /*00f0*/  UTMACCTL.PF [UR6] ;  /* 0x00000000060079b9 */ /* 0x0001e40008040000 */
[----:B------:R0:W-:Y:S02]  /*0100*/  UTMACCTL.PF [UR4] ;  /* 0x00000000040079b9 */ /* 0x0001e40008040000 */
[----:B0-----:R-:W-:Y:S01]  /*0110*/  NOP ;  /* 0x0000000000007918 */ /* 0x001fe20000000000 */
.L_x_1:
[----:B------:R-:W-:Y:S05]  /*0120*/  BSYNC B0 ;  /* 0x0000000000007941 */ /* 0x000fea0003800000 */
.L_x_0:
[----:B------:R-:W0:Y:S02]  /*0130*/  SHFL.IDX PT, R5, R0, RZ, 0x1f ;  /* 0x00001fff00057589 */ /* 0x000e2400000e0000 */
[----:B0-----:R-:W-:-:S13]  /*0140*/  ISETP.NE.AND P0, PT, R5, RZ, PT ;  /* 0x000000ff0500720c */ /* 0x001fda0003f05270 */
[----:B------:R-:W-:Y:S05]  /*0150*/  @P0 BRA `(.L_x_2) ;  /* 0x00000000008c0947 */ /* 0x000fea0003800000 */
[----:B------:R-:W-:Y:S01]  /*0160*/  ELECT P0, URZ, PT ;  /* 0x00000000003f782f */ /* 0x000fe20003800000 */
[----:B------:R-:W-:-:S12]  /*0170*/  BSSY B0, `(.L_x_2) ;  /* 0x0000021000007945 */ /* 0x000fd80003800000 */
[----:B------:R-:W-:Y:S05]  /*0180*/  @!P0 BRA `(.L_x_3) ;  /* 0x00000000007c8947 */ /* 0x000fea0003800000 */
[----:B------:R-:W0:Y:S01]  /*0190*/  S2UR UR8, SR_CgaCtaId ;  /* 0x00000000000879c3 */ /* 0x000e220000008800 */
[----:B------:R-:W-:Y:S01]  /*01a0*/  UMOV UR4, 0x400 ;  /* 0x0000040000047882 */ /* 0x000fe20000000000 */
[----:B------:R-:W-:Y:S01]  /*01b0*/  UMOV UR5, 0x1 ;  /* 0x0000000100057882 */ /* 0x000fe20000000000 */
[----:B------:R-:W-:Y:S02]  /*01c0*/  UMOV UR6, 0x4 ;  /* 0x0000000400067882 */ /* 0x000fe40000000000 */
[----:B------:R-:W-:-:S04]  /*01d0*/  UIADD3 UR6, -UR6, 0x100000, URZ ;  /* 0x0010000006067890 */ /* 0x000fc8000fffe13f */
[----:B------:R-:W-:Y:S02]  /*01e0*/  USHF.L.U32 UR7, UR6, 0xb, URZ ;  /* 0x0000000b06077899 */ /* 0x000fe4000800063f */
[----:B------:R-:W-:Y:S02]  /*01f0*/  USHF.L.U32 UR6, UR6, 0x1, URZ ;  /* 0x0000000106067899 */ /* 0x000fe4000800063f */
[----:B0-----:R-:W-:Y:S02]  /*0200*/  ULEA UR8, UR8, UR4, 0x18 ;  /* 0x0000000408087291 */ /* 0x001fe4000f8ec03f */
[----:B------:R-:W-:-:S04]  /*0210*/  UIADD3 UR4, -UR5, 0x100000, URZ ;  /* 0x0010000005047890 */ /* 0x000fc8000fffe13f */
[----:B------:R-:W-:Y:S02]  /*0220*/  USHF.L.U32 UR5, UR4, 0xb, URZ ;  /* 0x0000000b04057899 */ /* 0x000fe4000800063f */
[----:B------:R-:W-:Y:S01]  /*0230*/  USHF.L.U32 UR4, UR4, 0x1, URZ ;  /* 0x0000000104047899 */ /* 0x000fe2000800063f */
[----:B------:R-:W0:Y:S11]  /*0240*/  FENCE.VIEW.ASYNC.S ;  /* 0x00000000000073c6 */ /* 0x000e360000000000 */
[----:B0-----:R0:W1:Y:S01]  /*0250*/  SYNCS.EXCH.64 URZ, [UR8], UR4 ;  /* 0x00000004083f75b2 */ /* 0x0010620008000100 */
[----:B------:R0:W2:Y:S01]  /*0260*/  SYNCS.EXCH.64 URZ, [UR8+0x48], UR6 ;  /* 0x00004806083f75b2 */ /* 0x0000a20008000100 */
[----:B------:R0:W3:Y:S01]  /*0270*/  SYNCS.EXCH.64 URZ, [UR8+0x8], UR4 ;  /* 0x00000804083f75b2 */ /* 0x0000e20008000100 */
[----:B------:R0:W4:Y:S01]  /*0280*/  SYNCS.EXCH.64 URZ, [UR8+0x50], UR6 ;  /* 0x00005006083f75b2 */ /* 0x0001220008000100 */
[----:B------:R0:W0:Y:S01]  /*0290*/  SYNCS.EXCH.64 URZ, [UR8+0x10], UR4 ;  /* 0x00001004083f75b2 */ /* 0x0000220008000100 */
        /* <DEDUP_REMOVED lines=13> */
[----:B------:R-:W-:Y:S01]  /*0370*/  NOP ;  /* 0x0000000000007918 */ /* 0x000fe20000000000 */
.L_x_3:
[----:B0-----:R-:W-:Y:S05]  /*0380*/  BSYNC B0 ;  /* 0x0000000000007941 */ /* 0x001fea0003800000 */
.L_x_2:
[----:B------:R-:W-:Y:S01]  /*0390*/  SHF.R.S32.HI R4, RZ, 0x1f, R19 ;  /* 0x0000001fff047819 */ /* 0x000fe20000011413 */
[----:B------:R-:W0:Y:S01]  /*03a0*/  SHFL.IDX PT, R0, R0, RZ, 0x1f ;  /* 0x00001fff00007589 */ /* 0x000e2200000e0000 */
[----:B------:R-:W5:Y:S01]  /*03b0*/  S2UR UR8, SR_CTAID.X ;  /* 0x00000000000879c3 */ /* 0x000f620000002500 */
[----:B------:R-:W-:Y:S02]  /*03c0*/  ELECT P0, URZ, PT ;  /* 0x00000000003f782f */ /* 0x000fe40003800000 */
[----:B------:R-:W-:Y:S01]  /*03d0*/  LEA.HI R4, R4, R19, RZ, 0x7 ;  /* 0x0000001304047211 */ /* 0x000fe200078f38ff */
[----:B------:R-:W-:Y:S01]  /*03e0*/  ULDC UR4, c[0x0][0x150] ;  /* 0x0000540000047ab9 */ /* 0x000fe20000000800 */
[----:B------:R-:W-:Y:S01]  /*03f0*/  SHF.R.S32.HI R8, RZ, 0x1f, R5 ;  /* 0x0000001fff087819 */ /* 0x000fe20000011405 */
[----:B------:R-:W-:Y:S01]  /*0400*/  VIADD R18, R2, 0xffffffff ;  /* 0xffffffff02127836 */ /* 0x000fe20000000000 */
[----:B------:R-:W-:Y:S01]  /*0410*/  LOP3.LUT R4, R4, 0xffffff80, RZ, 0xc0, !PT ;  /* 0xffffff8004047812 */ /* 0x000fe200078ec0ff */
[----:B------:R-:W-:Y:S01]  /*0420*/  NOP ;  /* 0x0000000000007918 */ /* 0x000fe20000000000 */
[----:B------:R-:W-:Y:S01]  /*0430*/  LEA.HI R8, R8, R5, RZ, 0x2 ;  /* 0x0000000508087211 */ /* 0x000fe200078f10ff */
[----:B------:R-:W1:Y:S01]  /*0440*/  LDC R10, c[0x0][0x144] ;  /* 0x00005100ff0a7b82 */ /* 0x000e620000000800 */
[----:B------:R-:W-:Y:S01]  /*0450*/  NOP ;  /* 0x0000000000007918 */ /* 0x000fe20000000000 */
[----:B------:R-:W-:Y:S01]  /*0460*/  IMAD.IADD R6, R19, 0x1, -R4 ;  /* 0x0000000113067824 */ /* 0x000fe200078e0a04 */
[----:B------:R-:W-:Y:S01]  /*0470*/  LOP3.LUT R8, R8, 0x3ffffffc, RZ, 0xc0, !PT ;  /* 0x3ffffffc08087812 */ /* 0x000fe200078ec0ff */
[----:B------:R-:W2:Y:S01]  /*0480*/  S2R R4, SR_CTAID.Y ;  /* 0x0000000000047919 */ /* 0x000ea20000002600 */
[----:B------:R-:W-:-:S02]  /*0490*/  ISETP.GE.U32.AND P6, PT, R18, 0x2, PT ;  /* 0x000000021200780c */ /* 0x000fc40003fc6070 */
[----:B------:R-:W-:Y:S01]  /*04a0*/  SHF.R.S32.HI R7, RZ, 0x1f, R6 ;  /* 0x0000001fff077819 */ /* 0x000fe20000011406 */
[----:B------:R-:W-:Y:S01]  /*04b0*/  IMAD.IADD R8, R5, 0x1, -R8 ;  /* 0x0000000105087824 */ /* 0x000fe200078e0a08 */
[----:B------:R-:W3:Y:S01]  /*04c0*/  LDC R14, c[0x0][0x140] ;  /* 0x00005000ff0e7b82 */ /* 0x000ee20000000800 */
[----:B------:R-:W-:Y:S02]  /*04d0*/  ISETP.NE.AND P4, PT, R2, RZ, PT ;  /* 0x000000ff0200720c */ /* 0x000fe40003f85270 */
[----:B------:R-:W-:Y:S02]  /*04e0*/  LEA.HI R7, R7, R6, RZ, 0x3 ;  /* 0x0000000607077211 */ /* 0x000fe400078f18ff */
[----:B0-----:R-:W-:Y:S02]  /*04f0*/  ISETP.NE.OR P0, PT, R0, RZ, !P0 ;  /* 0x000000ff0000720c */ /* 0x001fe40004705670 */
[--C-:B------:R-:W-:Y:S01]  /*0500*/  SHF.R.S32.HI R0, RZ, 0x3, R7.reuse ;  /* 0x00000003ff007819 */ /* 0x100fe20000011407 */
[----:B------:R-:W0:Y:S01]  /*0510*/  LDC R11, c[0x0][0x148] ;  /* 0x00005200ff0b7b82 */ /* 0x000e220000000800 */
[----:B------:R-:W-:-:S02]  /*0520*/  SHF.R.S32.HI R7, RZ, 0x1f, R7 ;  /* 0x0000001fff077819 */ /* 0x000fc40000011407 */
[----:B-----5:R-:W-:Y:S02]  /*0530*/  I2FP.F32.U32 R9, UR8 ;  /* 0x0000000800097c45 */ /* 0x020fe40008201000 */
[----:B------:R-:W-:-:S03]  /*0540*/  LEA.HI R7, R7, R0, RZ, 0x2 ;  /* 0x0000000007077211 */ /* 0x000fc600078f10ff */
[----:B------:R-:W-:Y:S01]  /*0550*/  FMUL R9, R9, UR4 ;  /* 0x0000000409097c20 */ /* 0x000fe20008400000 */
[----:B------:R-:W-:Y:S01]  /*0560*/  LOP3.LUT R7, R7, 0xfffffffc, RZ, 0xc0, !PT ;  /* 0xfffffffc07077812 */ /* 0x000fe200078ec0ff */
[----:B------:R-:W-:Y:S01]  /*0570*/  VOTEU.ALL UP0, P0 ;  /* 0x00000000003f7886 */ /* 0x000fe20000000000 */
[----:B------:R-:W-:Y:S01]  /*0580*/  ULDC UR4, c[0x0][0x154] ;  /* 0x0000550000047ab9 */ /* 0x000fe20000000800 */
[----:B------:R-:W-:Y:S02]  /*0590*/  VOTEU.ALL UP1, P0 ;  /* 0x00000000003f7886 */ /* 0x000fe40000020000 */
[----:B------:R-:W5:Y:S01]  /*05a0*/  F2I.U32.TRUNC.NTZ R9, R9 ;  /* 0x0000000900097305 */ /* 0x000f62000020f000 */
[----:B------:R-:W-:Y:S01]  /*05b0*/  IMAD.IADD R7, R0, 0x1, -R7 ;  /* 0x0000000100077824 */ /* 0x000fe200078e0a07 */
[----:B------:R-:W4:Y:S01]  /*05c0*/  @!UP0 S2UR UR7, SR_CgaCtaId ;  /* 0x00000000000789c3 */ /* 0x000f220000008800 */
[----:B------:R-:W-:Y:S01]  /*05d0*/  SHF.R.S32.HI R0, RZ, 0x1f, R3 ;  /* 0x0000001fff007819 */ /* 0x000fe20000011403 */
[----:B------:R-:W-:Y:S01]  /*05e0*/  @!UP0 UMOV UR6, 0x400 ;  /* 0x0000040000068882 */ /* 0x000fe20000000000 */
[----:B------:R-:W-:Y:S01]  /*05f0*/  IMAD R7, R8, 0x4, R7 ;  /* 0x0000000408077824 */ /* 0x000fe200078e0207 */
[----:B--2---:R-:W-:-:S02]  /*0600*/  I2FP.F32.U32 R13, R4 ;  /* 0x00000004000d7245 */ /* 0x004fc40000201000 */
[----:B------:R-:W-:Y:S02]  /*0610*/  LEA.HI R0, R0, R3, RZ, 0x2 ;  /* 0x0000000300007211 */ /* 0x000fe400078f10ff */
[----:B------:R-:W-:Y:S01]  /*0620*/  LEA.HI R8, R7, R7, RZ, 0x1 ;  /* 0x0000000707087211 */ /* 0x000fe200078f08ff */
[----:B------:R-:W-:Y:S01]  /*0630*/  FMUL R13, R13, UR4 ;  /* 0x000000040d0d7c20 */ /* 0x000fe20008400000 */
[----:B------:R-:W-:Y:S01]  /*0640*/  LOP3.LUT R0, R0, 0xfffffffc, RZ, 0xc0, !PT ;  /* 0xfffffffc00007812 */ /* 0x000fe200078ec0ff */
[----:B------:R-:W-:Y:S01]  /*0650*/  UMOV UR4, 0x20 ;  /* 0x0000002000047882 */ /* 0x000fe20000000000 */
[----:B------:R-:W-:Y:S01]  /*0660*/  LOP3.LUT R8, R8, 0xfffffffe, RZ, 0xc0, !PT ;  /* 0xfffffffe08087812 */ /* 0x000fe200078ec0ff */
[----:B-----5:R-:W-:Y:S01]  /*0670*/  IMAD.MOV R15, RZ, RZ, -R9 ;  /* 0x000000ffff0f7224 */ /* 0x020fe200078e0a09 */
[----:B------:R-:W-:-:S04]  /*0680*/  @!UP0 UIADD3 UR4, -UR4, 0x100000, URZ ;  /* 0x0010000004048890 */ /* 0x000fc8000fffe13f */
[----:B------:R-:W-:Y:S02]  /*0690*/  @!UP0 USHF.L.U32 UR5, UR4, 0xb, URZ ;  /* 0x0000000b04058899 */ /* 0x000fe4000800063f */
[----:B------:R-:W-:Y:S01]  /*06a0*/  @!UP0 USHF.L.U32 UR4, UR4, 0x1, URZ ;  /* 0x0000000104048899 */ /* 0x000fe2000800063f */
[----:B------:R-:W2:Y:S01]  /*06b0*/  F2I.U32.TRUNC.NTZ R13, R13 ;  /* 0x0000000d000d7305 */ /* 0x000ea2000020f000 */
[----:B------:R-:W-:Y:S01]  /*06c0*/  IMAD.IADD R3, R3, 0x1, -R0 ;  /* 0x0000000103037824 */ /* 0x000fe200078e0a00 */
[----:B---3--:R-:W-:Y:S01]  /*06d0*/  ISETP.EQ.U32.AND P2, PT, R14, 0x1, PT ;  /* 0x000000010e00780c */ /* 0x008fe20003f42070 */
[----:B-1----:R-:W-:Y:S02]  /*06e0*/  IMAD R10, R10, R15, UR8 ;  /* 0x000000080a0a7e24 */ /* 0x002fe4000f8e020f */
[----:B------:R-:W-:Y:S01]  /*06f0*/  IMAD.IADD R9, R7, 0x1, -R8 ;  /* 0x0000000107097824 */ /* 0x000fe200078e0a08 */
[----:B------:R-:W-:Y:S01]  /*0700*/  ISETP.NE.AND P1, PT, R3, 0x3, PT ;  /* 0x000000030300780c */ /* 0x000fe20003f25270 */
[----:B------:R-:W-:Y:S01]  /*0710*/  IMAD.SHL.U32 R8, R7, 0x4, RZ ;  /* 0x0000000407087824 */ /* 0x000fe200078e00ff */
[----:B----4-:R-:W-:-:S02]  /*0720*/  @!UP0 ULEA UR6, UR7, UR6, 0x18 ;  /* 0x0000000607068291 */ /* 0x010fc4000f8ec03f */
[----:B------:R-:W-:Y:S01]  /*0730*/  ISETP.NE.AND P3, PT, R9, R10, PT ;  /* 0x0000000a0900720c */ /* 0x000fe20003f65270 */
[----:B------:R-:W-:Y:S01]  /*0740*/  VOTEU.ALL UP0, P0 ;  /* 0x00000000003f7886 */ /* 0x000fe20000000000 */
[----:B------:R-:W-:Y:S02]  /*0750*/  LOP3.LUT R0, R7, 0xc, R8, 0x78, !PT ;  /* 0x0000000c07007812 */ /* 0x000fe400078e7808 */
[----:B------:R-:W-:Y:S01]  /*0760*/  LOP3.LUT P0, RZ, R6, 0x7, RZ, 0xc0, !PT ;  /* 0x0000000706ff7812 */ /* 0x000fe2000780c0ff */
[----:B--2---:R-:W-:Y:S01]  /*0770*/  IMAD.MOV R22, RZ, RZ, -R13 ;  /* 0x000000ffff167224 */ /* 0x004fe200078e0a0d */
[----:B------:R-:W-:Y:S01]  /*0780*/  ISETP.EQ.OR P1, PT, R3, RZ, !P1 ;  /* 0x000000ff0300720c */ /* 0x000fe20004f22670 */
[----:B------:R-:W-:Y:S01]  /*0790*/  IMAD.MOV.U32 R6, RZ, RZ, 0x1 ;  /* 0x00000001ff067424 */ /* 0x000fe200078e00ff */
[----:B------:R-:W-:Y:S01]  /*07a0*/  ISETP.LT.U32.AND P0, PT, R0, 0x2, !P0 ;  /* 0x000000020000780c */ /* 0x000fe20004701070 */
[----:B0-----:R-:W-:Y:S01]  /*07b0*/  IMAD R8, R11, R22, R4 ;  /* 0x000000160b087224 */ /* 0x001fe200078e0204 */
[----:B------:R-:W-:Y:S01]  /*07c0*/  ISETP.EQ.AND P1, PT, R2, RZ, P1 ;  /* 0x000000ff0200720c */ /* 0x000fe20000f22270 */
[----:B------:R-:W0:Y:S02]  /*07d0*/  FENCE.VIEW.ASYNC.S ;  /* 0x00000000000073c6 */ /* 0x000e240000000000 */
[----:B0-----:R0:W1:Y:S01]  /*07e0*/  @!UP0 SYNCS.EXCH.64 URZ, [UR6+0xa0], UR4 ;  /* 0x0000a004063f85b2 */ /* 0x0010620008000100 */
[----:B------:R-:W-:-:S02]  /*07f0*/  LOP3.LUT R9, R19, 0x7f, RZ, 0xc0, !PT ;  /* 0x0000007f13097812 */ /* 0x000fc400078ec0ff */
[----:B------:R-:W-:-:S04]  /*0800*/  @P3 LEA.HI R7, R0, R0, RZ, 0x1 ;  /* 0x0000000000073211 */ /* 0x000fc800078f08ff */
[----:B------:R-:W-:-:S04]  /*0810*/  @P3 SHF.R.S32.HI R7, RZ, 0x1, R7 ;  /* 0x00000001ff073819 */ /* 0x000fc80000011407 */
[----:B------:R-:W-:Y:S02]  /*0820*/  @P3 ISETP.NE.AND P5, PT, R7, R8, PT ;  /* 0x000000080700320c */ /* 0x000fe40003fa5270 */
[----:B------:R-:W-:Y:S02]  /*0830*/  SEL R7, RZ, 0x1, !P0 ;  /* 0x00000001ff077807 */ /* 0x000fe40004000000 */
[----:B------:R-:W-:Y:S01]  /*0840*/  @P3 SEL R6, RZ, 0x1, P5 ;  /* 0x00000001ff063807 */ /* 0x000fe20002800000 */
[----:B------:R0:W2:Y:S01]  /*0850*/  @!UP1 SYNCS.EXCH.64 URZ, [UR6+0xa8], UR4 ;  /* 0x0000a804063f95b2 */ /* 0x0000a20008000100 */
[----:B------:R-:W-:Y:S01]  /*0860*/  SEL R8, RZ, 0x1, !P1 ;  /* 0x00000001ff087807 */ /* 0x000fe20004800000 */
[----:B------:R-:W-:Y:S01]  /*0870*/  NOP ;  /* 0x0000000000007918 */ /* 0x000fe20000000000 */
[----:B------:R-:W-:Y:S02]  /*0880*/  LOP3.LUT R2, R6, R7, RZ, 0xc0, !PT ;  /* 0x0000000706027212 */ /* 0x000fe400078ec0ff */
[----:B------:R-:W-:Y:S01]  /*0890*/  SEL R8, R8, 0x2, P6 ;  /* 0x0000000208087807 */ /* 0x000fe20003000000 */
[----:B0-----:R-:W-:Y:S06]  /*08a0*/  @!P2 BRA `(.L_x_4) ;  /* 0x000000000008a947 */ /* 0x001fec0003800000 */
[----:B-12---:R-:W-:Y:S01]  /*08b0*/  UCGABAR_ARV ;  /* 0x00000000000079c7 */ /* 0x006fe20008000000 */
[----:B------:R-:W-:Y:S05]  /*08c0*/  BRA `(.L_x_5) ;  /* 0x0000000000047947 */ /* 0x000fea0003800000 */
.L_x_4:
[----:B-12---:R-:W-:Y:S01]  /*08d0*/  NOP ;  /* 0x0000000000007918 */ /* 0x006fe20000000000 */
.L_x_5:
[----:B------:R-:W0:Y:S01]  /*08e0*/  LDC R5, c[0x0][0x65c] ;  /* 0x00019700ff057b82 */ /* 0x000e220000000800 */
[----:B------:R-:W-:Y:S02]  /*08f0*/  IMAD.U32 R6, RZ, RZ, UR8 ;  /* 0x00000008ff067e24 */ /* 0x000fe4000f8e00ff */
[----:B------:R-:W-:Y:S01]  /*0900*/  IMAD.MOV.U32 R7, RZ, RZ, RZ ;  /* 0x000000ffff077224 */ /* 0x000fe200078e00ff */
[----:B0-----:R-:W-:-:S13]  /*0910*/  ISETP.NE.AND P3, PT, R5, 0x1, PT ;  /* 0x000000010500780c */ /* 0x001fda0003f65270 */
[----:B------:R-:W0:Y:S01]  /*0920*/  @P3 LDC R17, c[0x0][0x10] ;  /* 0x00000400ff113b82 */ /* 0x000e220000000800 */
[----:B------:R-:W-:Y:S02]  /*0930*/  @P3 IMAD.MOV.U32 R5, RZ, RZ, RZ ;  /* 0x000000ffff053224 */ /* 0x000fe400078e00ff */
[----:B------:R-:W-:-:S05]  /*0940*/  @P3 IMAD.MOV.U32 R13, RZ, RZ, RZ ;  /* 0x000000ffff0d3224 */ /* 0x000fca00078e00ff */
[----:B------:R-:W1:Y:S01]  /*0950*/  @!P3 LDC R15, c[0x0][0xc] ;  /* 0x00000300ff0fbb82 */ /* 0x000e620000000800 */
[----:B------:R-:W-:Y:S01]  /*0960*/  ULDC UR4, c[0x0][0xc] ;  /* 0x0000030000047ab9 */ /* 0x000fe20000000800 */
[----:B------:R-:W-:Y:S01]  /*0970*/  ULDC UR5, c[0x0][0x10] ;  /* 0x0000040000057ab9 */ /* 0x000fe20000000800 */
[----:B------:R-:W-:Y:S01]  /*0980*/  ULDC UR6, c[0x0][0x14] ;  /* 0x0000050000067ab9 */ /* 0x000fe20000000800 */
[----:B------:R-:W-:-:S04]  /*0990*/  UIMAD.WIDE.U32 UR4, UR4, UR5, URZ ;  /* 0x00000005040472a5 */ /* 0x000fc8000f8e003f */
[----:B------:R-:W-:Y:S02]  /*09a0*/  UIMAD.WIDE.U32 UR14, UR4, UR6, URZ ;  /* 0x00000006040e72a5 */ /* 0x000fe4000f8e003f */
[----:B------:R-:W-:-:S04]  /*09b0*/  UIMAD UR13, UR5, UR6, URZ ;  /* 0x00000006050d72a4 */ /* 0x000fc8000f8e023f */
[----:B------:R-:W-:Y:S01]  /*09c0*/  UIADD3 UR13, UR15, UR13, URZ ;  /* 0x0000000d0f0d7290 */ /* 0x000fe2000fffe03f */
[----:B0-----:R-:W-:-:S04]  /*09d0*/  @P3 IMAD.WIDE.U32 R16, R17, UR8, R4 ;  /* 0x0000000811103c25 */ /* 0x001fc8000f8e0004 */
[----:B-1----:R-:W-:-:S04]  /*09e0*/  @!P3 IMAD.WIDE.U32 R14, R4, R15, R6 ;  /* 0x0000000f040eb225 */ /* 0x002fc800078e0006 */
[----:B------:R-:W-:Y:S02]  /*09f0*/  @P3 IMAD.MOV.U32 R6, RZ, RZ, R16 ;  /* 0x000000ffff063224 */ /* 0x000fe400078e0010 */
[----:B------:R-:W-:Y:S02]  /*0a00*/  @P3 IMAD.IADD R7, R17, 0x1, R13 ;  /* 0x0000000111073824 */ /* 0x000fe400078e020d */
[----:B------:R-:W-:Y:S02]  /*0a10*/  @!P3 IMAD.MOV.U32 R6, RZ, RZ, R14 ;  /* 0x000000ffff06b224 */ /* 0x000fe400078e000e */
[----:B------:R-:W-:Y:S01]  /*0a20*/  @!P3 IMAD.MOV.U32 R7, RZ, RZ, R15 ;  /* 0x000000ffff07b224 */ /* 0x000fe200078e000f */
[----:B------:R-:W-:Y:S06]  /*0a30*/  @!P2 BRA `(.L_x_6) ;  /* 0x00000000000ca947 */ /* 0x000fec0003800000 */
[----:B------:R-:W-:Y:S01]  /*0a40*/  UCGABAR_WAIT ;  /* 0x0000000000007dc7 */ /* 0x000fe20008000000 */
[----:B------:R-:W-:Y:S01]  /*0a50*/  CCTL.IVALL ;  /* 0x00000000ff00798f */ /* 0x000fe20002000000 */
[----:B------:R-:W-:Y:S05]  /*0a60*/  BRA `(.L_x_7) ;  /* 0x0000000000047947 */ /* 0x000fea0003800000 */
.L_x_6:
[----:B------:R-:W-:Y:S06]  /*0a70*/  BAR.SYNC.DEFER_BLOCKING 0x0 ;  /* 0x0000000000007b1d */ /* 0x000fec0000010000 */
.L_x_7:
[----:B------:R-:W-:Y:S05]  /*0a80*/  @!P4 BRA `(.L_x_8) ;  /* 0x0000003400c4c947 */ /* 0x000fea0003800000 */
[----:B------:R-:W-:-:S13]  /*0a90*/  ISETP.GT.U32.AND P0, PT, R18, 0x1, PT ;  /* 0x000000011200780c */ /* 0x000fda0003f04070 */
[----:B------:R-:W-:Y:S05]  /*0aa0*/  @P0 EXIT ;  /* 0x000000000000094d */ /* 0x000fea0003800000 */
[----:B------:R-:W-:Y:S01]  /*0ab0*/  ULDC.64 UR4, c[0x0][0x650] ;  /* 0x0001940000047ab9 */ /* 0x000fe20000000a00 */
[----:B------:R-:W-:Y:S01]  /*0ac0*/  PRMT R13, RZ, 0x7610, R13 ;  /* 0x00007610ff0d7816 */ /* 0x000fe2000000000d */
[----:B------:R-:W-:Y:S01]  /*0ad0*/  IMAD.MOV.U32 R29, RZ, RZ, -0x1 ;  /* 0xffffffffff1d7424 */ /* 0x000fe200078e00ff */
[----:B------:R-:W-:Y:S01]  /*0ae0*/  ISETP.GE.U32.AND P0, PT, R6, UR4, PT ;  /* 0x0000000406007c0c */ /* 0x000fe2000bf06070 */
[----:B------:R-:W-:Y:S02]  /*0af0*/  IMAD.MOV.U32 R40, RZ, RZ, -0x1 ;  /* 0xffffffffff287424 */ /* 0x000fe400078e00ff */
[----:B------:R-:W-:Y:S01]  /*0b00*/  IMAD.MOV.U32 R37, RZ, RZ, -0x1 ;  /* 0xffffffffff257424 */ /* 0x000fe200078e00ff */
[----:B------:R-:W-:-:S13]  /*0b10*/  ISETP.GE.U32.AND.EX P0, PT, R7, UR5, PT, P0 ;  /* 0x0000000507007c0c */ /* 0x000fda000bf06100 */
[----:B------:R-:W-:Y:S05]  /*0b20*/  @P0 BRA `(.L_x_9) ;  /* 0x0000000400240947 */ /* 0x000fea0003800000 */
[----:B------:R-:W0:Y:S01]  /*0b30*/  LDC.64 R24, c[0x0][0x628] ;  /* 0x00018a00ff187b82 */ /* 0x000e220000000a00 */
[----:B------:R-:W-:Y:S02]  /*0b40*/  IMAD.MOV.U32 R14, RZ, RZ, R6 ;  /* 0x000000ffff0e7224 */ /* 0x000fe400078e0006 */
[----:B------:R-:W-:-:S05]  /*0b50*/  IMAD.MOV.U32 R15, RZ, RZ, R7 ;  /* 0x000000ffff0f7224 */ /* 0x000fca00078e0007 */
[----:B------:R-:W1:Y:S08]  /*0b60*/  LDC R18, c[0x0][0x630] ;  /* 0x00018c00ff127b82 */ /* 0x000e700000000800 */
[----:B------:R-:W2:Y:S01]  /*0b70*/  LDC.64 R26, c[0x0][0x620] ;  /* 0x00018800ff1a7b82 */ /* 0x000ea20000000a00 */
[----:B0-----:R-:W-:-:S04]  /*0b80*/  ISETP.NE.U32.AND P0, PT, R24, RZ, PT ;  /* 0x000000ff1800720c */ /* 0x001fc80003f05070 */
[----:B------:R-:W-:-:S13]  /*0b90*/  ISETP.NE.AND.EX P0, PT, R25, RZ, PT, P0 ;  /* 0x000000ff1900720c */ /* 0x000fda0003f05300 */
[----:B-12---:R-:W-:Y:S05]  /*0ba0*/  @!P0 BRA `(.L_x_10) ;  /* 0x0000000000288947 */ /* 0x006fea0003800000 */
[----:B------:R-:W0:Y:S02]  /*0bb0*/  LDC R3, c[0x0][0x634] ;  /* 0x00018d00ff037b82 */ /* 0x000e240000000800 */
[----:B0-----:R-:W-:-:S05]  /*0bc0*/  IADD3 R3, P0, R6, R3, RZ ;  /* 0x0000000306037210 */ /* 0x001fca0007f1e0ff */
[----:B------:R-:W-:-:S04]  /*0bd0*/  IMAD.X R13, RZ, RZ, R7, P0 ;  /* 0x000000ffff0d7224 */ /* 0x000fc800000e0607 */
[----:B------:R-:W-:-:S04]  /*0be0*/  IMAD.WIDE.U32 R14, R13, R24, RZ ;  /* 0x000000180d0e7225 */ /* 0x000fc800078e00ff */
[----:B------:R-:W-:-:S04]  /*0bf0*/  IMAD.WIDE.U32 R16, P0, R3, R25, R14 ;  /* 0x0000001903107225 */ /* 0x000fc8000780000e */
[----:B------:R-:W-:-:S04]  /*0c00*/  IMAD.WIDE.U32 R14, R3, R24, RZ ;  /* 0x00000018030e7225 */ /* 0x000fc800078e00ff */
[----:B------:R-:W-:Y:S01]  /*0c10*/  IMAD.X R21, RZ, RZ, RZ, P0 ;  /* 0x000000ffff157224 */ /* 0x000fe200000e06ff */
[----:B------:R-:W-:Y:S01]  /*0c20*/  IADD3 RZ, P0, R15, R16, RZ ;  /* 0x000000100fff7210 */ /* 0x000fe20007f1e0ff */
[----:B------:R-:W-:-:S04]  /*0c30*/  IMAD.MOV.U32 R20, RZ, RZ, R17 ;  /* 0x000000ffff147224 */ /* 0x000fc800078e0011 */
[----:B------:R-:W-:-:S08]  /*0c40*/  IMAD.WIDE.U32.X R14, R13, R25, R20, P0 ;  /* 0x000000190d0e7225 */ /* 0x000fd000000e0414 */
.L_x_10:
[----:B------:R-:W0:Y:S01]  /*0c50*/  LDC.64 R30, c[0x0][0x640] ;  /* 0x00019000ff1e7b82 */ /* 0x000e220000000a00 */
[-CC-:B------:R-:W-:Y:S01]  /*0c60*/  SHF.R.U64 R37, R14, R18.reuse, R15.reuse ;  /* 0x000000120e257219 */ /* 0x180fe2000000120f */
[----:B------:R-:W-:Y:S01]  /*0c70*/  IMAD.MOV.U32 R23, RZ, RZ, 0x1 ;  /* 0x00000001ff177424 */ /* 0x000fe200078e00ff */
[----:B------:R-:W-:Y:S02]  /*0c80*/  SHF.R.U32.HI R3, RZ, R18, R15 ;  /* 0x00000012ff037219 */ /* 0x000fe4000001160f */
[----:B------:R-:W-:-:S03]  /*0c90*/  IADD3 R5, P0, RZ, -R37, RZ ;  /* 0x80000025ff057210 */ /* 0x000fc60007f1e0ff */
[----:B------:R-:W1:Y:S02]  /*0ca0*/  LDC R20, c[0x0][0x618] ;  /* 0x00018600ff147b82 */ /* 0x000e640000000800 */
[----:B------:R-:W-:Y:S02]  /*0cb0*/  IMAD.X R3, RZ, RZ, ~R3, P0 ;  /* 0x000000ffff037224 */ /* 0x000fe400000e0e03 */
[----:B------:R-:W-:-:S04]  /*0cc0*/  IMAD.WIDE.U32 R14, R5, R26, R6 ;  /* 0x0000001a050e7225 */ /* 0x000fc800078e0006 */
[----:B------:R-:W2:Y:S01]  /*0cd0*/  LDC R24, c[0x0][0x608] ;  /* 0x00018200ff187b82 */ /* 0x000ea20000000800 */
[----:B------:R-:W-:Y:S02]  /*0ce0*/  IMAD R16, R3, R26, RZ ;  /* 0x0000001a03107224 */ /* 0x000fe400078e02ff */
[----:B------:R-:W-:Y:S02]  /*0cf0*/  IMAD.MOV.U32 R3, RZ, RZ, -0x1 ;  /* 0xffffffffff037424 */ /* 0x000fe400078e00ff */
[----:B------:R-:W-:Y:S02]  /*0d00*/  IMAD R5, R5, R27, R16 ;  /* 0x0000001b05057224 */ /* 0x000fe400078e0210 */
[----:B------:R-:W-:Y:S01]  /*0d10*/  IMAD R27, R11, R22, R4 ;  /* 0x000000160b1b7224 */ /* 0x000fe200078e0204 */
[----:B------:R-:W3:Y:S01]  /*0d20*/  LDC R28, c[0x0][0x658] ;  /* 0x00019600ff1c7b82 */ /* 0x000ee20000000800 */
[----:B------:R-:W-:Y:S01]  /*0d30*/  IMAD.IADD R5, R15, 0x1, R5 ;  /* 0x000000010f057824 */ /* 0x000fe200078e0205 */
[----:B0-----:R-:W-:-:S04]  /*0d40*/  ISETP.NE.U32.AND P0, PT, R30, RZ, PT ;  /* 0x000000ff1e00720c */ /* 0x001fc80003f05070 */
[----:B------:R-:W-:Y:S02]  /*0d50*/  ISETP.NE.AND.EX P0, PT, R31, RZ, PT, P0 ;  /* 0x000000ff1f00720c */ /* 0x000fe40003f05300 */
[----:B------:R-:W0:Y:S01]  /*0d60*/  LDC R26, c[0x0][0x600] ;  /* 0x00018000ff1a7b82 */ /* 0x000e220000000800 */
[-CC-:B-1----:R-:W-:Y:S02]  /*0d70*/  SHF.R.U64 R18, R14, R20.reuse, R5.reuse ;  /* 0x000000140e127219 */ /* 0x182fe40000001205 */
[----:B------:R-:W-:-:S05]  /*0d80*/  SHF.R.U32.HI R5, RZ, R20, R5 ;  /* 0x00000014ff057219 */ /* 0x000fca0000011605 */
[----:B------:R-:W1:Y:S01]  /*0d90*/  LDC R21, c[0x0][0x648] ;  /* 0x00019200ff157b82 */ /* 0x000e620000000800 */
[-CC-:B--2---:R-:W-:Y:S02]  /*0da0*/  SHF.R.U64 R20, R18, R24.reuse, R5.reuse ;  /* 0x0000001812147219 */ /* 0x184fe40000001205 */
[----:B------:R-:W-:-:S05]  /*0db0*/  SHF.R.U32.HI R5, RZ, R24, R5 ;  /* 0x00000018ff057219 */ /* 0x000fca0000011605 */
[----:B------:R-:W2:Y:S01]  /*0dc0*/  LDC R32, c[0x0][0x638] ;  /* 0x00018e00ff207b82 */ /* 0x000ea20000000800 */
[-CC-:B---3--:R-:W-:Y:S02]  /*0dd0*/  SHF.R.U64 R22, R20, R28.reuse, R5.reuse ;  /* 0x0000001c14167219 */ /* 0x188fe40000001205 */
[-C--:B------:R-:W-:Y:S02]  /*0de0*/  SHF.L.U32 R3, R3, R28.reuse, RZ ;  /* 0x0000001c03037219 */ /* 0x080fe400000006ff */
[----:B------:R-:W-:Y:S01]  /*0df0*/  SHF.R.U32.HI R5, RZ, R28, R5 ;  /* 0x0000001cff057219 */ /* 0x000fe20000011605 */
[----:B------:R-:W-:Y:S01]  /*0e00*/  IMAD.MOV.U32 R4, RZ, RZ, R22 ;  /* 0x000000ffff047224 */ /* 0x000fe200078e0016 */
[----:B------:R-:W-:Y:S01]  /*0e10*/  LOP3.LUT R11, RZ, R3, RZ, 0x33, !PT ;  /* 0x00000003ff0b7212 */ /* 0x000fe200078e33ff */
[----:B------:R-:W3:Y:S01]  /*0e20*/  LDC R25, c[0x0][0x610] ;  /* 0x00018400ff197b82 */ /* 0x000ee20000000800 */
[----:B------:R-:W-:Y:S05]  /*0e30*/  @!P0 BRA `(.L_x_11) ;  /* 0x0000000000288947 */ /* 0x000fea0003800000 */
[----:B------:R-:W4:Y:S02]  /*0e40*/  LDC R3, c[0x0][0x64c] ;  /* 0x00019300ff037b82 */ /* 0x000f240000000800 */
[----:B----4-:R-:W-:-:S05]  /*0e50*/  IADD3 R3, P0, R22, R3, RZ ;  /* 0x0000000316037210 */ /* 0x010fca0007f1e0ff */
        /* <DEDUP_REMOVED lines=8> */
.L_x_11:
[----:B-1----:R-:W-:Y:S02]  /*0ee0*/  SHF.R.U64 R5, R4, R21, R5 ;  /* 0x0000001504057219 */ /* 0x002fe40000001205 */
[----:B------:R-:W-:Y:S01]  /*0ef0*/  LOP3.LUT R4, R20, R11, RZ, 0xc0, !PT ;  /* 0x0000000b14047212 */ /* 0x000fe200078ec0ff */
[----:B0-----:R-:W-:Y:S01]  /*0f00*/  VIADD R11, R26, 0xffffffff ;  /* 0xffffffff1a0b7836 */ /* 0x001fe20000000000 */
[----:B------:R-:W-:Y:S01]  /*0f10*/  SHF.L.U32 R3, R23, R28, RZ ;  /* 0x0000001c17037219 */ /* 0x000fe200000006ff */
[----:B------:R-:W-:Y:S01]  /*0f20*/  IMAD.MOV R13, RZ, RZ, -R5 ;  /* 0x000000ffff0d7224 */ /* 0x000fe200078e0a05 */
[----:B------:R-:W-:Y:S02]  /*0f30*/  SEL R10, R10, R27, !P3 ;  /* 0x0000001b0a0a7207 */ /* 0x000fe40005800000 */
[----:B------:R-:W-:Y:S01]  /*0f40*/  LOP3.LUT R11, R18, R11, RZ, 0xc0, !PT ;  /* 0x0000000b120b7212 */ /* 0x000fe200078ec0ff */
[----:B------:R-:W-:Y:S02]  /*0f50*/  IMAD R5, R3, R5, R4 ;  /* 0x0000000503057224 */ /* 0x000fe400078e0204 */
[----:B--2---:R-:W-:-:S02]  /*0f60*/  IMAD R3, R13, R32, R22 ;  /* 0x000000200d037224 */ /* 0x004fc400078e0216 */
[----:B---3--:R-:W-:Y:S02]  /*0f70*/  IMAD R10, R5, R25, R10 ;  /* 0x00000019050a7224 */ /* 0x008fe400078e020a */
[----:B------:R-:W-:Y:S02]  /*0f80*/  IMAD R3, R3, R26, R11 ;  /* 0x0000001a03037224 */ /* 0x000fe400078e020b */
[----:B------:R-:W-:-:S03]  /*0f90*/  IMAD.MOV.U32 R13, RZ, RZ, 0x1 ;  /* 0x00000001ff0d7424 */ /* 0x000fc600078e00ff */
[----:B------:R-:W-:Y:S02]  /*0fa0*/  SEL R40, R3, R10, !P3 ;  /* 0x0000000a03287207 */ /* 0x000fe40005800000 */
[----:B------:R-:W-:-:S07]  /*0fb0*/  SEL R29, R10, R3, !P3 ;  /* 0x000000030a1d7207 */ /* 0x000fce0005800000 */
.L_x_9:
[----:B------:R-:W-:-:S08]  /*0fc0*/  NOP ;  /* 0x0000000000007918 */ /* 0x000fd00000000000 */
[----:B------:R-:W0:Y:S02]  /*0fd0*/  USETMAXREG.TRY_ALLOC.CTAPOOL UP0, 0xe8 ;  /* 0x000000e8000079c8 */ /* 0x000e240008000600 */
[----:B0-----:R-:W-:-:S13]  /*0fe0*/  PLOP3.LUT P0, PT, PT, PT, UP0, 0x80, 0x0 ;  /* 0x000000000000781c */ /* 0x001fda0003f0f008 */
[----:B------:R-:W-:Y:S05]  /*0ff0*/  @!P0 BRA `(.L_x_9) ;  /* 0xfffffffc00f08947 */ /* 0x000fea000383ffff */
[----:B------:R-:W-:Y:S01]  /*1000*/  ULDC.64 UR4, c[0x0][0x598] ;  /* 0x0001660000047ab9 */ /* 0x000fe20000000a00 */
[----:B------:R-:W-:Y:S01]  /*1010*/  ULDC.64 UR20, c[0x0][0x208] ;  /* 0x0000820000147ab9 */ /* 0x000fe20000000a00 */
[----:B------:R-:W-:-:S04]  /*1020*/  ISETP.NE.U32.AND P0, PT, RZ, UR4, PT ;  /* 0x00000004ff007c0c */ /* 0x000fc8000bf05070 */
[----:B------:R-:W-:-:S13]  /*1030*/  ISETP.NE.AND.EX P0, PT, RZ, UR5, PT, P0 ;  /* 0x00000005ff007c0c */ /* 0x000fda000bf05300 */
[----:B------:R-:W-:Y:S05]  /*1040*/  @!P0 BRA `(.L_x_12) ;  /* 0x00000000001c8947 */ /* 0x000fea0003800000 */
[----:B------:R-:W0:Y:S02]  /*1050*/  LDC.64 R4, c[0x0][0x598] ;  /* 0x00016600ff047b82 */ /* 0x000e240000000a00 */
[----:B0-----:R-:W2:Y:S02]  /*1060*/  LDG.E.64 R4, desc[UR20][R4.64] ;  /* 0x0000001404047981 */ /* 0x001ea4000c1e1b00 */
[----:B--2---:R-:W-:-:S04]  /*1070*/  ISETP.NE.U32.AND P0, PT, R4, RZ, PT ;  /* 0x000000ff0400720c */ /* 0x004fc80003f05070 */
[----:B------:R-:W-:-:S13]  /*1080*/  ISETP.NE.AND.EX P0, PT, R5, RZ, PT, P0 ;  /* 0x000000ff0500720c */ /* 0x000fda0003f05300 */
[----:B------:R-:W-:Y:S05]  /*1090*/  @!P0 BRA `(.L_x_12) ;  /* 0x0000000000088947 */ /* 0x000fea0003800000 */
[----:B------:R0:W5:Y:S01]  /*10a0*/  LD.E R3, desc[UR20][R4.64] ;  /* 0x0000001404037980 */ /* 0x000162000c101900 */
[----:B------:R-:W-:Y:S05]  /*10b0*/  BRA `(.L_x_13) ;  /* 0x0000000000207947 */ /* 0x000fea0003800000 */
.L_x_12:
[----:B------:R-:W-:Y:S02]  /*10c0*/  ULDC.64 UR4, c[0x0][0x588] ;  /* 0x0001620000047ab9 */ /* 0x000fe40000000a00 */
[----:B------:R-:W-:-:S04]  /*10d0*/  ISETP.NE.U32.AND P0, PT, RZ, UR4, PT ;  /* 0x00000004ff007c0c */ /* 0x000fc8000bf05070 */
[----:B------:R-:W-:-:S13]  /*10e0*/  ISETP.NE.AND.EX P0, PT, RZ, UR5, PT, P0 ;  /* 0x00000005ff007c0c */ /* 0x000fda000bf05300 */
[----:B------:R-:W-:Y:S05]  /*10f0*/  @!P0 BRA `(.L_x_14) ;  /* 0x00000000000c8947 */ /* 0x000fea0003800000 */
[----:B------:R-:W0:Y:S02]  /*1100*/  LDC.64 R4, c[0x0][0x588] ;  /* 0x00016200ff047b82 */ /* 0x000e240000000a00 */
[----:B0-----:R1:W5:Y:S01]  /*1110*/  LDG.E R3, desc[UR20][R4.64] ;  /* 0x0000001404037981 */ /* 0x001362000c1e1900 */
[----:B------:R-:W-:Y:S05]  /*1120*/  BRA `(.L_x_13) ;  /* 0x0000000000047947 */ /* 0x000fea0003800000 */
.L_x_14:
[----:B------:R-:W2:Y:S02]  /*1130*/  LDC R3, c[0x0][0x580] ;  /* 0x00016000ff037b82 */ /* 0x000ea40000000800 */
.L_x_13:
[----:B------:R-:W-:Y:S02]  /*1140*/  ULDC.64 UR4, c[0x0][0x5a0] ;  /* 0x0001680000047ab9 */ /* 0x000fe40000000a00 */
[----:B------:R-:W-:-:S04]  /*1150*/  ISETP.NE.U32.AND P0, PT, RZ, UR4, PT ;  /* 0x00000004ff007c0c */ /* 0x000fc8000bf05070 */
[----:B------:R-:W-:-:S13]  /*1160*/  ISETP.NE.AND.EX P0, PT, RZ, UR5, PT, P0 ;  /* 0x00000005ff007c0c */ /* 0x000fda000bf05300 */
[----:B------:R-:W-:Y:S05]  /*1170*/  @!P0 BRA `(.L_x_15) ;  /* 0x00000000001c8947 */ /* 0x000fea0003800000 */
[----:B01----:R-:W0:Y:S02]  /*1180*/  LDC.64 R4, c[0x0][0x5a0] ;  /* 0x00016800ff047b82 */ /* 0x003e240000000a00 */
[----:B0-----:R-:W3:Y:S02]  /*1190*/  LDG.E.64 R4, desc[UR20][R4.64] ;  /* 0x0000001404047981 */ /* 0x001ee4000c1e1b00 */
[----:B---3--:R-:W-:-:S04]  /*11a0*/  ISETP.NE.U32.AND P0, PT, R4, RZ, PT ;  /* 0x000000ff0400720c */ /* 0x008fc80003f05070 */
[----:B------:R-:W-:-:S13]  /*11b0*/  ISETP.NE.AND.EX P0, PT, R5, RZ, PT, P0 ;  /* 0x000000ff0500720c */ /* 0x000fda0003f05300 */
[----:B------:R-:W-:Y:S05]  /*11c0*/  @!P0 BRA `(.L_x_15) ;  /* 0x0000000000088947 */ /* 0x000fea0003800000 */
[----:B------:R0:W5:Y:S01]  /*11d0*/  LD.E R10, desc[UR20][R4.64] ;  /* 0x00000014040a7980 */ /* 0x000162000c101900 */
[----:B------:R-:W-:Y:S05]  /*11e0*/  BRA `(.L_x_16) ;  /* 0x0000000000207947 */ /* 0x000fea0003800000 */
.L_x_15:
[----:B------:R-:W-:Y:S02]  /*11f0*/  ULDC.64 UR4, c[0x0][0x590] ;  /* 0x0001640000047ab9 */ /* 0x000fe40000000a00 */
[----:B------:R-:W-:-:S04]  /*1200*/  ISETP.NE.U32.AND P0, PT, RZ, UR4, PT ;  /* 0x00000004ff007c0c */ /* 0x000fc8000bf05070 */
[----:B------:R-:W-:-:S13]  /*1210*/  ISETP.NE.AND.EX P0, PT, RZ, UR5, PT, P0 ;  /* 0x00000005ff007c0c */ /* 0x000fda000bf05300 */
[----:B------:R-:W-:Y:S05]  /*1220*/  @!P0 BRA `(.L_x_17) ;  /* 0x00000000000c8947 */ /* 0x000fea0003800000 */
[----:B------:R-:W3:Y:S02]  /*1230*/  LDC.64 R10, c[0x0][0x590] ;  /* 0x00016400ff0a7b82 */ /* 0x000ee40000000a00 */
[----:B---3--:R3:W5:Y:S01]  /*1240*/  LDG.E R10, desc[UR20][R10.64] ;  /* 0x000000140a0a7981 */ /* 0x008762000c1e1900 */
[----:B------:R-:W-:Y:S05]  /*1250*/  BRA `(.L_x_16) ;  /* 0x0000000000047947 */ /* 0x000fea0003800000 */
.L_x_17:
[----:B------:R-:W4:Y:S02]  /*1260*/  LDC R10, c[0x0][0x584] ;  /* 0x00016100ff0a7b82 */ /* 0x000f240000000800 */
.L_x_16:
[----:B------:R-:W-:-:S13]  /*1270*/  LOP3.LUT P0, RZ, R13, 0xff, RZ, 0xc0, !PT ;  /* 0x000000ff0dff7812 */ /* 0x000fda000780c0ff */
[----:B------:R-:W-:Y:S05]  /*1280*/  @!P0 EXIT ;  /* 0x000000000000894d */ /* 0x000fea0003800000 */
[----:B------:R-:W2:Y:S01]  /*1290*/  LDC.64 R20, c[0x0][0x5c8] ;  /* 0x00017200ff147b82 */ /* 0x000ea20000000a00 */
[----:B------:R-:W-:Y:S01]  /*12a0*/  ULDC.64 UR6, c[0x0][0x288] ;  /* 0x0000a20000067ab9 */ /* 0x000fe20000000a00 */
[----:B------:R-:W-:Y:S01]  /*12b0*/  LOP3.LUT R12, R12, 0x1, RZ, 0xc0, !PT ;  /* 0x000000010c0c7812 */ /* 0x000fe200078ec0ff */
[----:B------:R-:W-:Y:S01]  /*12c0*/  UIADD3 UR4, UR7, 0x3f, URZ ;  /* 0x0000003f07047890 */ /* 0x000fe2000fffe03f */
[----:B01----:R-:W-:Y:S01]  /*12d0*/  SHF.R.U32.HI R4, RZ, 0x2, R19 ;  /* 0x00000002ff047819 */ /* 0x003fe20000011613 */
[----:B------:R-:W-:Y:S01]  /*12e0*/  IMAD.U32 R14, RZ, RZ, UR6 ;  /* 0x00000006ff0e7e24 */ /* 0x000fe2000f8e00ff */
[----:B------:R-:W-:Y:S01]  /*12f0*/  SHF.R.U32.HI R9, RZ, 0x1, R9 ;  /* 0x00000001ff097819 */ /* 0x000fe20000011609 */
[----:B------:R-:W-:Y:S01]  /*1300*/  USHF.R.S32.HI UR5, URZ, 0x1f, UR4 ;  /* 0x0000001f3f057899 */ /* 0x000fe20008011404 */
[----:B------:R-:W-:Y:S01]  /*1310*/  IMAD.SHL.U32 R5, R12, 0x40, RZ ;  /* 0x000000400c057824 */ /* 0x000fe200078e00ff */
[----:B------:R-:W-:Y:S02]  /*1320*/  LOP3.LUT R4, R4, 0x7, RZ, 0xc0, !PT ;  /* 0x0000000704047812 */ /* 0x000fe400078ec0ff */
[----:B------:R-:W-:Y:S01]  /*1330*/  ULEA.HI UR5, UR5, UR4, URZ, 0x6 ;  /* 0x0000000405057291 */ /* 0x000fe2000f8f303f */
[----:B---3--:R-:W-:-:S02]  /*1340*/  LOP3.LUT R11, R9, 0x30, RZ, 0xc0, !PT ;  /* 0x00000030090b7812 */ /* 0x008fc400078ec0ff */
[----:B------:R-:W-:Y:S01]  /*1350*/  LOP3.LUT R9, R19, 0x3, RZ, 0xc0, !PT ;  /* 0x0000000313097812 */ /* 0x000fe200078ec0ff */
[----:B------:R-:W-:Y:S01]  /*1360*/  USHF.R.S32.HI UR9, URZ, 0x6, UR5 ;  /* 0x000000063f097899 */ /* 0x000fe20008011405 */
[--C-:B------:R-:W-:Y:S01]  /*1370*/  LOP3.LUT R5, R5, 0x40, R4.reuse, 0xe2, !PT ;  /* 0x0000004005057812 */ /* 0x100fe200078ee204 */
[----:B------:R-:W-:Y:S01]  /*1380*/  ULDC UR4, c[0x0][0x284] ;  /* 0x0000a10000047ab9 */ /* 0x000fe20000000800 */
[-C--:B------:R-:W-:Y:S01]  /*1390*/  IADD3 R13, RZ, -R11.reuse, -R4 ;  /* 0x8000000bff0d7210 */ /* 0x080fe20007ffe804 */
[----:B------:R-:W-:Y:S01]  /*13a0*/  IMAD R9, R9, -0x2, R14 ;  /* 0xfffffffe09097824 */ /* 0x000fe200078e020e */
[----:B------:R-:W-:Y:S01]  /*13b0*/  LOP3.LUT R4, R5, R11, RZ, 0xfc, !PT ;  /* 0x0000000b05047212 */ /* 0x000fe200078efcff */
[----:B------:R-:W-:Y:S01]  /*13c0*/  UISETP.LT.AND UP0, UPT, UR9, 0x1, UPT ;  /* 0x000000010900788c */ /* 0x000fe2000bf01270 */
[----:B------:R-:W-:Y:S01]  /*13d0*/  LOP3.LUT R59, R8, 0x1, RZ, 0xfc, !PT ;  /* 0x00000001083b7812 */ /* 0x000fe200078efcff */
[----:B------:R-:W-:Y:S01]  /*13e0*/  IMAD R13, R12, -0x40, R13 ;  /* 0xffffffc00c0d7824 */ /* 0x000fe200078e020d */
[C-C-:B--2---:R-:W-:Y:S01]  /*13f0*/  SHF.L.U64.HI R18, R20.reuse, 0x7, R21.reuse ;  /* 0x0000000714127819 */ /* 0x144fe20000010215 */
[C---:B------:R-:W-:Y:S01]  /*1400*/  IMAD.SHL.U32 R17, R20.reuse, 0x80, RZ ;  /* 0x0000008014117824 */ /* 0x040fe200078e00ff */
[C-C-:B------:R-:W-:Y:S01]  /*1410*/  SHF.L.U64.HI R16, R20.reuse, 0x3, R21.reuse ;  /* 0x0000000314107819 */ /* 0x140fe20000010215 */
[C---:B------:R-:W-:Y:S01]  /*1420*/  IMAD.SHL.U32 R15, R20.reuse, 0x8, RZ ;  /* 0x00000008140f7824 */ /* 0x040fe200078e00ff */
[C---:B------:R-:W-:Y:S01]  /*1430*/  SHF.L.U64.HI R14, R20.reuse, 0x8, R21 ;  /* 0x00000008140e7819 */ /* 0x040fe20000010215 */
[----:B------:R-:W-:Y:S01]  /*1440*/  IMAD.SHL.U32 R11, R20, 0x100, RZ ;  /* 0x00000100140b7824 */ /* 0x000fe200078e00ff */
[C---:B------:R-:W-:Y:S01]  /*1450*/  LOP3.LUT R20, R19.reuse, 0x80, RZ, 0xc0, !PT ;  /* 0x0000008013147812 */ /* 0x040fe200078ec0ff */
[----:B------:R-:W-:Y:S01]  /*1460*/  USEL UR10, UR9, 0x1, UP0 ;  /* 0x00000001090a7887 */ /* 0x000fe20008000000 */
[----:B------:R-:W-:Y:S01]  /*1470*/  IMAD.SHL.U32 R19, R19, 0x2, RZ ;  /* 0x0000000213137824 */ /* 0x000fe200078e00ff */
[----:B------:R-:W-:Y:S01]  /*1480*/  UMOV UR5, URZ ;  /* 0x0000003f00057c82 */ /* 0x000fe20008000000 */
[----:B------:R-:W-:Y:S01]  /*1490*/  SHF.R.U32.HI R20, RZ, 0x7, R20 ;  /* 0x00000007ff147819 */ /* 0x000fe20000011614 */
[----:B------:R-:W-:Y:S01]  /*14a0*/  IMAD.MOV.U32 R5, RZ, RZ, RZ ;  /* 0x000000ffff057224 */ /* 0x000fe200078e00ff */
[----:B------:R-:W-:Y:S01]  /*14b0*/  UIADD3 UR10, UR9, -UR10, URZ ;  /* 0x8000000a090a7290 */ /* 0x000fe2000fffe03f */
[----:B------:R-:W-:Y:S01]  /*14c0*/  VIADD R21, R13, UR4 ;  /* 0x000000040d157c36 */ /* 0x000fe20008000000 */
[----:B------:R-:W-:-:S10]  /*14d0*/  UMOV UR4, URZ ;  /* 0x0000003f00047c82 */ /* 0x000fd40008000000 */
.L_x_44:
[----:B------:R-:W0:Y:S01]  /*14e0*/  SHFL.IDX PT, R13, R20, RZ, 0x1f ;  /* 0x00001fff140d7589 */ /* 0x000e2200000e0000 */
[----:B-1----:R-:W1:Y:S01]  /*14f0*/  S2UR UR17, SR_CgaCtaId ;  /* 0x00000000001179c3 */ /* 0x002e620000008800 */
[----:B------:R-:W-:Y:S01]  /*1500*/  UMOV UR16, 0x400 ;  /* 0x0000040000107882 */ /* 0x000fe20000000000 */
[----:B------:R-:W-:Y:S01]  /*1510*/  UMOV UR6, URZ ;  /* 0x0000003f00067c82 */ /* 0x000fe20008000000 */
[----:B------:R-:W-:Y:S01]  /*1520*/  UMOV UR7, URZ ;  /* 0x0000003f00077c82 */ /* 0x000fe20008000000 */
[----:B------:R-:W-:Y:S01]  /*1530*/  UMOV UR22, UR5 ;  /* 0x0000000500167c82 */ /* 0x000fe20008000000 */
[----:B-----5:R-:W-:Y:S01]  /*1540*/  CS2R R26, SRZ ;  /* 0x00000000001a7805 */ /* 0x020fe2000001ff00 */
[----:B------:R-:W-:Y:S01]  /*1550*/  IMAD.MOV.U32 R28, RZ, RZ, RZ ;  /* 0x000000ffff1c7224 */ /* 0x000fe200078e00ff */
[----:B------:R-:W-:Y:S01]  /*1560*/  CS2R R42, SRZ ;  /* 0x00000000002a7805 */ /* 0x000fe2000001ff00 */
[----:B------:R-:W2:Y:S01]  /*1570*/  LDC R12, c[0x0][0x28c] ;  /* 0x0000a300ff0c7b82 */ /* 0x000ea20000000800 */
[----:B------:R-:W-:Y:S01]  /*1580*/  IMAD.MOV.U32 R30, RZ, RZ, RZ ;  /* 0x000000ffff1e7224 */ /* 0x000fe200078e00ff */
[----:B------:R-:W-:Y:S01]  /*1590*/  CS2R R56, SRZ ;  /* 0x0000000000387805 */ /* 0x000fe2000001ff00 */
        /* <DEDUP_REMOVED lines=8> */
[----:B------:R-:W-:Y:S01]  /*1620*/  IMAD.U32 R24, RZ, RZ, UR4 ;  /* 0x00000004ff187e24 */ /* 0x000fe2000f8e00ff */
[----:B------:R-:W-:-:S02]  /*1630*/  CS2R R52, SRZ ;  /* 0x0000000000347805 */ /* 0x000fc4000001ff00 */
[----:B------:R-:W-:Y:S02]  /*1640*/  CS2R R54, SRZ ;  /* 0x0000000000367805 */ /* 0x000fe4000001ff00 */
[----:B0-----:R-:W-:Y:S02]  /*1650*/  R2UR UR8, R13 ;  /* 0x000000000d0872ca */ /* 0x001fe400000e0000 */
[----:B--2---:R-:W-:-:S11]  /*1660*/  ISETP.GE.AND P0, PT, R12, 0x1, PT ;  /* 0x000000010c00780c */ /* 0x004fd60003f06270 */
[----:B------:R-:W-:-:S04]  /*1670*/  ULEA.HI UR11, UR8, UR8, URZ, 0x1 ;  /* 0x00000008080b7291 */ /* 0x000fc8000f8f083f */
[----:B------:R-:W-:Y:S02]  /*1680*/  ULOP3.LUT UR12, UR11, 0xffffe, URZ, 0xc0, !UPT ;  /* 0x000ffffe0b0c7892 */ /* 0x000fe4000f8ec03f */
[----:B-1----:R-:W-:Y:S02]  /*1690*/  ULEA UR11, UR17, UR16, 0x18 ;  /* 0x00000010110b7291 */ /* 0x002fe4000f8ec03f */
[----:B------:R-:W-:-:S03]  /*16a0*/  UIADD3 UR12, UR8, -UR12, URZ ;  /* 0x8000000c080c7290 */ /* 0x000fc6000fffe03f */
[----:B------:R-:W-:Y:S01]  /*16b0*/  UMOV UR8, URZ ;  /* 0x0000003f00087c82 */ /* 0x000fe20008000000 */
[----:B------:R-:W-:-:S04]  /*16c0*/  ULEA UR12, UR12, UR11, 0xc ;  /* 0x0000000b0c0c7291 */ /* 0x000fc8000f8e603f */
[----:B------:R-:W-:-:S04]  /*16d0*/  UIADD3 UR12, UR12, 0x180, URZ ;  /* 0x000001800c0c7890 */ /* 0x000fc8000fffe03f */
[----:B------:R-:W-:-:S04]  /*16e0*/  USHF.R.U32.HI UR12, URZ, 0x4, UR12 ;  /* 0x000000043f0c7899 */ /* 0x000fc8000801160c */
[----:B------:R-:W-:-:S04]  /*16f0*/  ULOP3.LUT UR12, UR12, 0x3fff, URZ, 0xc0, !UPT ;  /* 0x00003fff0c0c7892 */ /* 0x000fc8000f8ec03f */
[----:B------:R-:W-:Y:S01]  /*1700*/  ULOP3.LUT UR12, UR12, 0x10000, URZ, 0xfc, !UPT ;  /* 0x000100000c0c7892 */ /* 0x000fe2000f8efc3f */
[----:B------:R-:W-:Y:S11]  /*1710*/  @!P0 BRA `(.L_x_18) ;  /* 0x0000000400448947 */ /* 0x000ff60003800000 */
[----:B------:R-:W-:-:S13]  /*1720*/  ISETP.NE.AND P1, PT, R59, 0x3, PT ;  /* 0x000000033b00780c */ /* 0x000fda0003f25270 */
[----:B------:R-:W-:Y:S05]  /*1730*/  @!P1 BRA `(.L_x_19) ;  /* 0x0000000000049947 */ /* 0x000fea0003800000 */
[----:B------:R-:W-:Y:S01]  /*1740*/  BPT.TRAP 0x1 ;  /* 0x000000040000795c */ /* 0x000fe20000300000 */
.L_x_19:
[----:B------:R-:W-:Y:S01]  /*1750*/  ULEA UR6, UR5, UR11, 0x3 ;  /* 0x0000000b05067291 */ /* 0x000fe2000f8e183f */
[----:B------:R-:W-:-:S05]  /*1760*/  IMAD.U32 R12, RZ, RZ, UR4 ;  /* 0x00000004ff0c7e24 */ /* 0x000fca000f8e00ff */
[----:B------:R-:W-:-:S04]  /*1770*/  SHF.L.U32 R12, R12, 0x1f, RZ ;  /* 0x0000001f0c0c7819 */ /* 0x000fc800000006ff */
[----:B------:R0:W1:Y:S01]  /*1780*/  SYNCS.PHASECHK.TRANS64.TRYWAIT P0, [UR6], R12 ;  /* 0x0000000cff0075a7 */ /* 0x0000620008000146 */
[----:B------:R-:W-:Y:S05]  /*1790*/  @!P1 BRA `(.L_x_20) ;  /* 0x0000000000049947 */ /* 0x000fea0003800000 */
[----:B------:R-:W-:Y:S01]  /*17a0*/  BPT.TRAP 0x1 ;  /* 0x000000040000795c */ /* 0x000fe20000300000 */
.L_x_20:
[----:B-1----:R-:W-:Y:S05]  /*17b0*/  @P0 BRA `(.L_x_21) ;  /* 0x0000000000080947 */ /* 0x002fea0003800000 */
[----:B------:R-:W1:Y:S02]  /*17c0*/  SYNCS.PHASECHK.TRANS64.TRYWAIT P0, [UR6], R12 ;  /* 0x0000000cff0075a7 */ /* 0x000e640008000146 */
[----:B-1----:R-:W-:Y:S05]  /*17d0*/  @!P0 BRA `(.L_x_22) ;  /* 0x0000004000748947 */ /* 0x002fea0003800000 */
.L_x_21:
[----:B------:R-:W-:Y:S01]  /*17e0*/  UIADD3 UR6, UR11, 0x36180, URZ ;  /* 0x000361800b067890 */ /* 0x000fe2000fffe03f */
[----:B------:R-:W-:Y:S01]  /*17f0*/  WARPGROUP.ARRIVE ;  /* 0x00000000000079c5 */ /* 0x000fe20000000000 */
[----:B------:R-:W-:Y:S01]  /*1800*/  UIMAD UR7, UR5, 0x600, UR12 ;  /* 0x00000600050778a4 */ /* 0x000fe2000f8e020c */
[----:B------:R-:W-:Y:S01]  /*1810*/  CS2R R26, SRZ ;  /* 0x00000000001a7805 */ /* 0x000fe2000001ff00 */
[----:B------:R-:W-:Y:S01]  /*1820*/  USHF.R.U32.HI UR6, URZ, 0x4, UR6 ;  /* 0x000000043f067899 */ /* 0x000fe20008011606 */
[----:B------:R-:W-:Y:S01]  /*1830*/  IMAD.MOV.U32 R28, RZ, RZ, RZ ;  /* 0x000000ffff1c7224 */ /* 0x000fe200078e00ff */
[----:B------:R-:W-:Y:S01]  /*1840*/  UIADD3 UR8, UR7, 0x200, URZ ;  /* 0x0000020007087890 */ /* 0x000fe2000fffe03f */
[----:B------:R-:W-:Y:S01]  /*1850*/  IMAD.MOV.U32 R30, RZ, RZ, RZ ;  /* 0x000000ffff1e7224 */ /* 0x000fe200078e00ff */
[----:B------:R-:W-:Y:S01]  /*1860*/  ULOP3.LUT UR6, UR6, 0x3fff, URZ, 0xc0, !UPT ;  /* 0x00003fff06067892 */ /* 0x000fe2000f8ec03f */
[----:B------:R-:W-:Y:S01]  /*1870*/  IMAD.MOV.U32 R32, RZ, RZ, RZ ;  /* 0x000000ffff207224 */ /* 0x000fe200078e00ff */
[----:B------:R-:W-:Y:S01]  /*1880*/  UMOV UR16, UR7 ;  /* 0x0000000700107c82 */ /* 0x000fe20008000000 */
[----:B------:R-:W-:Y:S01]  /*1890*/  UMOV UR17, 0x80000020 ;  /* 0x8000002000117882 */ /* 0x000fe20000000000 */
[----:B------:R-:W-:Y:S01]  /*18a0*/  ULOP3.LUT UR6, UR6, 0x10000, URZ, 0xfc, !UPT ;  /* 0x0001000006067892 */ /* 0x000fe2000f8efc3f */
[----:B------:R-:W-:Y:S01]  /*18b0*/  IMAD.MOV.U32 R35, RZ, RZ, RZ ;  /* 0x000000ffff237224 */ /* 0x000fe200078e00ff */
[----:B------:R-:W-:Y:S01]  /*18c0*/  UMOV UR19, 0x80000000 ;  /* 0x8000000000137882 */ /* 0x000fe20000000000 */
[----:B------:R-:W-:Y:S01]  /*18d0*/  UIADD3 UR22, UR7, 0x400, URZ ;  /* 0x0000040007167890 */ /* 0x000fe2000fffe03f */
[----:B------:R-:W-:Y:S01]  /*18e0*/  CS2R R42, SRZ ;  /* 0x00000000002a7805 */ /* 0x000fe2000001ff00 */
[----:B------:R-:W-:Y:S01]  /*18f0*/  ULEA UR6, UR5, UR6, 0x5 ;  /* 0x0000000605067291 */ /* 0x000fe2000f8e283f */
[----:B------:R-:W-:Y:S01]  /*1900*/  CS2R R56, SRZ ;  /* 0x0000000000387805 */ /* 0x000fe2000001ff00 */
[----:B------:R-:W-:-:S02]  /*1910*/  IMAD.MOV.U32 R58, RZ, RZ, RZ ;  /* 0x000000ffff3a7224 */ /* 0x000fc400078e00ff */
[----:B------:R-:W-:-:S03]  /*1920*/  IMAD.MOV.U32 R41, RZ, RZ, RZ ;  /* 0x000000ffff297224 */ /* 0x000fc600078e00ff */
[----:B------:R-:W-:Y:S02]  /*1930*/  UMOV UR18, UR6 ;  /* 0x0000000600127c82 */ /* 0x000fe40008000000 */
[----:B------:R-:W-:Y:S01]  /*1940*/  QGMMA.64x8x32.F32.E4M3.E4M3 R44, gdesc[UR16], RZ, !UPT ;  /* 0x00000000102c79f3 */ /* 0x000fe2000c7008ff */
[----:B------:R-:W-:Y:S01]  /*1950*/  UMOV UR16, UR8 ;  /* 0x0000000800107c82 */ /* 0x000fe20008000000 */
[----:B------:R-:W-:Y:S01]  /*1960*/  UMOV UR17, 0x80000020 ;  /* 0x8000002000117882 */ /* 0x000fe20000000000 */
[----:B------:R-:W-:Y:S01]  /*1970*/  ULDC UR8, c[0x0][0x50c] ;  /* 0x0001430000087ab9 */ /* 0x000fe20000000800 */
[----:B------:R-:W-:Y:S01]  /*1980*/  QGMMA.64x8x32.F32.E4M3.E4M3 R48, gdesc[UR16], RZ, !UPT ;  /* 0x00000000103079f3 */ /* 0x000fe2000c7008ff */
[----:B------:R-:W-:Y:S01]  /*1990*/  UMOV UR16, UR22 ;  /* 0x0000001600107c82 */ /* 0x000fe20008000000 */
[----:B------:R-:W-:Y:S01]  /*19a0*/  UMOV UR17, 0x80000020 ;  /* 0x8000002000117882 */ /* 0x000fe20000000000 */
[----:B------:R-:W-:Y:S01]  /*19b0*/  UISETP.NE.AND UP0, UPT, UR8, 0x2, UPT ;  /* 0x000000020800788c */ /* 0x000fe2000bf05270 */
[----:B------:R-:W-:Y:S01]  /*19c0*/  QGMMA.64x8x32.F32.E4M3.E4M3 R52, gdesc[UR16], RZ, !UPT ;  /* 0x00000000103479f3 */ /* 0x000fe2000c7008ff */
[----:B------:R-:W-:-:S02]  /*19d0*/  UIADD3 UR16, UR7, 0x2, URZ ;  /* 0x0000000207107890 */ /* 0x000fc4000fffe03f */
[----:B------:R-:W-:Y:S02]  /*19e0*/  UIADD3 UR18, UR6, 0x2, URZ ;  /* 0x0000000206127890 */ /* 0x000fe4000fffe03f */
[----:B------:R-:W-:Y:S02]  /*19f0*/  UIADD3 UR6, UR7, 0x202, URZ ;  /* 0x0000020207067890 */ /* 0x000fe4000fffe03f */
[----:B------:R-:W-:Y:S01]  /*1a00*/  UIADD3 UR7, UR7, 0x402, URZ ;  /* 0x0000040207077890 */ /* 0x000fe2000fffe03f */
[----:B------:R-:W-:Y:S01]  /*1a10*/  UMOV UR17, 0x80000020 ;  /* 0x8000002000117882 */ /* 0x000fe20000000000 */
[----:B------:R-:W-:-:S03]  /*1a20*/  UMOV UR19, 0x80000000 ;  /* 0x8000000000137882 */ /* 0x000fc60000000000 */
[----:B------:R-:W-:Y:S01]  /*1a30*/  QGMMA.64x8x32.F32.E4M3.E4M3 R44, gdesc[UR16], R44 ;  /* 0x00000000102c79f3 */ /* 0x000fe2000870082c */
[----:B------:R-:W-:Y:S01]  /*1a40*/  UMOV UR16, UR6 ;  /* 0x0000000600107c82 */ /* 0x000fe20008000000 */
[----:B------:R-:W-:Y:S01]  /*1a50*/  UMOV UR17, 0x80000020 ;  /* 0x8000002000117882 */ /* 0x000fe20000000000 */
[----:B------:R-:W-:Y:S01]  /*1a60*/  UMOV UR6, 0x2 ;  /* 0x0000000200067882 */ /* 0x000fe20000000000 */
[----:B------:R-:W-:Y:S01]  /*1a70*/  QGMMA.64x8x32.F32.E4M3.E4M3 R48, gdesc[UR16], R48 ;  /* 0x00000000103079f3 */ /* 0x000fe20008700830 */
[----:B------:R-:W-:Y:S01]  /*1a80*/  UMOV UR16, UR7 ;  /* 0x0000000700107c82 */ /* 0x000fe20008000000 */
[----:B------:R-:W-:Y:S01]  /*1a90*/  USEL UR7, URZ, 0x1, UP0 ;  /* 0x000000013f077887 */ /* 0x000fe20008000000 */
[----:B------:R-:W-:Y:S02]  /*1aa0*/  UMOV UR17, 0x80000020 ;  /* 0x8000002000117882 */ /* 0x000fe40000000000 */
[----:B------:R-:W-:Y:S03]  /*1ab0*/  QGMMA.64x8x32.F32.E4M3.E4M3 R52, gdesc[UR16], R52, gsb0 ;  /* 0x00000000103479f3 */ /* 0x000fe60008000834 */
[----:B------:R-:W-:-:S13]  /*1ac0*/  ISETP.NE.AND P0, PT, RZ, UR7, PT ;  /* 0x00000007ff007c0c */ /* 0x000fda000bf05270 */
[----:B------:R-:W-:Y:S05]  /*1ad0*/  @!P0 BRA `(.L_x_23) ;  /* 0x0000000000388947 */ /* 0x000fea0003800000 */
[----:B------:R-:W-:Y:S02]  /*1ae0*/  WARPGROUP.DEPBAR.LE gsb0, 0x0 ;  /* 0x00008000000079c5 */ /* 0x000fe40000010000 */
[----:B------:R-:W-:-:S01]  /*1af0*/  FADD R41, RZ, R44 ;  /* 0x0000002cff297221 */ /* 0x000fc20000000000 */
[----:B------:R-:W-:Y:S01]  /*1b00*/  FADD R58, RZ, R45 ;  /* 0x0000002dff3a7221 */ /* 0x000fe20000000000 */
        /* <DEDUP_REMOVED lines=10> */
[----:B------:R-:W-:-:S06]  /*1bb0*/  UMOV UR6, URZ ;  /* 0x0000003f00067c82 */ /* 0x000fcc0008000000 */
.L_x_23:
[----:B------:R-:W-:-:S04]  /*1bc0*/  UIADD3 UR22, UR5, 0x1, URZ ;  /* 0x0000000105167890 */ /* 0x000fc8000fffe03f */
[----:B------:R-:W-:-:S04]  /*1bd0*/  UISETP.NE.AND UP0, UPT, UR22, 0x9, UPT ;  /* 0x000000091600788c */ /* 0x000fc8000bf05270 */
[----:B------:R-:W-:Y:S02]  /*1be0*/  USEL UR8, URZ, 0x1, UP0 ;  /* 0x000000013f087887 */ /* 0x000fe40008000000 */
[----:B------:R-:W-:Y:S02]  /*1bf0*/  USEL UR22, UR22, URZ, UP0 ;  /* 0x0000003f16167287 */ /* 0x000fe40008000000 */
[----:B------:R-:W-:-:S06]  /*1c00*/  ULOP3.LUT UR8, UR4, UR8, URZ, 0x3c, !UPT ;  /* 0x0000000804087292 */ /* 0x000fcc000f8e3c3f */
[----:B------:R-:W-:Y:S01]  /*1c10*/  IMAD.U32 R24, RZ, RZ, UR8 ;  /* 0x00000008ff187e24 */ /* 0x000fe2000f8e00ff */
[----:B------:R-:W-:-:S06]  /*1c20*/  UMOV UR8, 0x1 ;  /* 0x0000000100087882 */ /* 0x000fcc0000000000 */
.L_x_18:
[----:B------:R-:W-:-:S06]  /*1c30*/  UISETP.GE.AND UP0, UPT, UR10, 0x1, UPT ;  /* 0x000000010a00788c */ /* 0x000fcc000bf06270 */
[----:B------:R-:W-:-:S13]  /*1c40*/  PLOP3.LUT P0, PT, PT, PT, UP0, 0x80, 0x0 ;  /* 0x000000000000781c */ /* 0x000fda0003f0f008 */
[----:B------:R-:W-:Y:S05]  /*1c50*/  @!P0 BRA `(.L_x_24) ;  /* 0x00000004007c8947 */ /* 0x000fea0003800000 */
[----:B01----:R-:W-:Y:S01]  /*1c60*/  IMAD.U32 R12, RZ, RZ, UR10 ;  /* 0x0000000aff0c7e24 */ /* 0x003fe2000f8e00ff */
[----:B------:R-:W-:Y:S01]  /*1c70*/  ULDC UR25, c[0x0][0x50c] ;  /* 0x0001430000197ab9 */ /* 0x000fe20000000800 */
[----:B------:R-:W-:-:S07]  /*1c80*/  IMAD.U32 R13, RZ, RZ, UR5 ;  /* 0x00000005ff0d7e24 */ /* 0x000fce000f8e00ff */
.L_x_32:
[----:B------:R-:W-:-:S13]  /*1c90*/  ISETP.NE.AND P1, PT, R59, 0x3, PT ;  /* 0x000000033b00780c */ /* 0x000fda0003f25270 */
[----:B------:R-:W-:Y:S05]  /*1ca0*/  @!P1 BRA `(.L_x_25) ;  /* 0x0000000000049947 */ /* 0x000fea0003800000 */
[----:B------:R-:W-:Y:S01]  /*1cb0*/  BPT.TRAP 0x1 ;  /* 0x000000040000795c */ /* 0x000fe20000300000 */
.L_x_25:
[----:B------:R-:W0:Y:S01]  /*1cc0*/  S2UR UR16, SR_CgaCtaId ;  /* 0x00000000001079c3 */ /* 0x000e220000008800 */
[----:B------:R-:W-:Y:S01]  /*1cd0*/  UMOV UR11, 0x400 ;  /* 0x00000400000b7882 */ /* 0x000fe20000000000 */
[----:B------:R-:W-:Y:S01]  /*1ce0*/  SHF.L.U32 R22, R24, 0x1f, RZ ;  /* 0x0000001f18167819 */ /* 0x000fe200000006ff */
[----:B0-----:R-:W-:-:S04]  /*1cf0*/  ULEA UR11, UR16, UR11, 0x18 ;  /* 0x0000000b100b7291 */ /* 0x001fc8000f8ec03f */
[----:B------:R-:W-:-:S09]  /*1d00*/  ULEA UR16, UR22, UR11, 0x3 ;  /* 0x0000000b16107291 */ /* 0x000fd2000f8e183f */
[----:B------:R0:W1:Y:S01]  /*1d10*/  SYNCS.PHASECHK.TRANS64.TRYWAIT P0, [UR16], R22 ;  /* 0x00000016ff0075a7 */ /* 0x0000620008000150 */
[----:B------:R-:W-:Y:S05]  /*1d20*/  @!P1 BRA `(.L_x_26) ;  /* 0x0000000000049947 */ /* 0x000fea0003800000 */
[----:B------:R-:W-:Y:S01]  /*1d30*/  BPT.TRAP 0x1 ;  /* 0x000000040000795c */ /* 0x000fe20000300000 */
.L_x_26:
[----:B-1----:R-:W-:Y:S05]  /*1d40*/  @P0 BRA `(.L_x_27) ;  /* 0x0000000000080947 */ /* 0x002fea0003800000 */
[----:B------:R-:W1:Y:S02]  /*1d50*/  SYNCS.PHASECHK.TRANS64.TRYWAIT P0, [UR16], R22 ;  /* 0x00000016ff0075a7 */ /* 0x000e640008000150 */
[----:B-1----:R-:W-:Y:S05]  /*1d60*/  @!P0 BRA `(.L_x_28) ;  /* 0x0000003c00288947 */ /* 0x002fea0003800000 */
.L_x_27:
[----:B------:R-:W-:Y:S01]  /*1d70*/  UIADD3 UR16, UR11, 0x36180, URZ ;  /* 0x000361800b107890 */ /* 0x000fe2000fffe03f */
[----:B------:R-:W-:Y:S01]  /*1d80*/  WARPGROUP.ARRIVE ;  /* 0x00000000000079c5 */ /* 0x000fe20000000000 */
[----:B------:R-:W-:Y:S02]  /*1d90*/  UISETP.NE.AND UP0, UPT, UR7, URZ, UPT ;  /* 0x0000003f0700728c */ /* 0x000fe4000bf05270 */
[----:B------:R-:W-:Y:S02]  /*1da0*/  USHF.R.U32.HI UR16, URZ, 0x4, UR16 ;  /* 0x000000043f107899 */ /* 0x000fe40008011610 */
[----:B------:R-:W-:Y:S02]  /*1db0*/  USEL UR8, UR8, URZ, !UP0 ;  /* 0x0000003f08087287 */ /* 0x000fe4000c000000 */
[----:B------:R-:W-:Y:S02]  /*1dc0*/  ULOP3.LUT UR16, UR16, 0x3fff, URZ, 0xc0, !UPT ;  /* 0x00003fff10107892 */ /* 0x000fe4000f8ec03f */
[----:B------:R-:W-:-:S02]  /*1dd0*/  UISETP.NE.U32.AND UP0, UPT, UR8, URZ, UPT ;  /* 0x0000003f0800728c */ /* 0x000fc4000bf05070 */
[----:B------:R-:W-:Y:S02]  /*1de0*/  ULOP3.LUT UR7, UR16, 0x10000, URZ, 0xfc, !UPT ;  /* 0x0001000010077892 */ /* 0x000fe4000f8efc3f */
[----:B------:R-:W-:Y:S02]  /*1df0*/  UIMAD UR8, UR22, 0x600, UR12 ;  /* 0x00000600160878a4 */ /* 0x000fe4000f8e020c */
[----:B------:R-:W-:Y:S02]  /*1e00*/  ULEA UR7, UR22, UR7, 0x5 ;  /* 0x0000000716077291 */ /* 0x000fe4000f8e283f */
[----:B------:R-:W-:Y:S02]  /*1e10*/  UIADD3 UR23, UR8, 0x200, URZ ;  /* 0x0000020008177890 */ /* 0x000fe4000fffe03f */
[----:B------:R-:W-:Y:S02]  /*1e20*/  UIADD3 UR24, UR8, 0x400, URZ ;  /* 0x0000040008187890 */ /* 0x000fe4000fffe03f */
[----:B------:R-:W-:Y:S01]  /*1e30*/  UMOV UR16, UR8 ;  /* 0x0000000800107c82 */ /* 0x000fe20008000000 */
[----:B------:R-:W-:Y:S01]  /*1e40*/  UMOV UR17, 0x80000020 ;  /* 0x8000002000117882 */ /* 0x000fe20000000000 */
[----:B------:R-:W-:Y:S01]  /*1e50*/  UMOV UR18, UR7 ;  /* 0x0000000700127c82 */ /* 0x000fe20008000000 */
[----:B------:R-:W-:Y:S01]  /*1e60*/  UMOV UR19, 0x80000000 ;  /* 0x8000000000137882 */ /* 0x000fe20000000000 */
[----:B------:R-:W-:Y:S01]  /*1e70*/  UIADD3 UR6, UR6, 0x2, URZ ;  /* 0x0000000206067890 */ /* 0x000fe2000fffe03f */
[----:B------:R-:W-:Y:S01]  /*1e80*/  QGMMA.64x8x32.F32.E4M3.E4M3 R44, gdesc[UR16], R44, UP0 ;  /* 0x00000000102c79f3 */ /* 0x000fe2000bf0082c */
[----:B------:R-:W-:Y:S01]  /*1e90*/  UMOV UR16, UR23 ;  /* 0x0000001700107c82 */ /* 0x000fe20008000000 */
[----:B------:R-:W-:-:S02]  /*1ea0*/  UMOV UR17, 0x80000020 ;  /* 0x8000002000117882 */ /* 0x000fc40000000000 */
[----:B------:R-:W-:Y:S01]  /*1eb0*/  QGMMA.64x8x32.F32.E4M3.E4M3 R48, gdesc[UR16], R48, UP0 ;  /* 0x00000000103079f3 */ /* 0x000fe2000bf00830 */
[----:B------:R-:W-:Y:S01]  /*1ec0*/  UMOV UR16, UR24 ;  /* 0x0000001800107c82 */ /* 0x000fe20008000000 */
[----:B------:R-:W-:Y:S02]  /*1ed0*/  UMOV UR17, 0x80000020 ;  /* 0x8000002000117882 */ /* 0x000fe40000000000 */
[----:B------:R-:W-:Y:S01]  /*1ee0*/  QGMMA.64x8x32.F32.E4M3.E4M3 R52, gdesc[UR16], R52, UP0 ;  /* 0x00000000103479f3 */ /* 0x000fe2000bf00834 */
[----:B------:R-:W-:Y:S02]  /*1ef0*/  UIADD3 UR16, UR8, 0x2, URZ ;  /* 0x0000000208107890 */ /* 0x000fe4000fffe03f */
[----:B------:R-:W-:Y:S02]  /*1f00*/  UIADD3 UR18, UR7, 0x2, URZ ;  /* 0x0000000207127890 */ /* 0x000fe4000fffe03f */
[----:B------:R-:W-:Y:S02]  /*1f10*/  UIADD3 UR7, UR8, 0x202, URZ ;  /* 0x0000020208077890 */ /* 0x000fe4000fffe03f */
[----:B------:R-:W-:Y:S01]  /*1f20*/  UIADD3 UR8, UR8, 0x402, URZ ;  /* 0x0000040208087890 */ /* 0x000fe2000fffe03f */
[----:B------:R-:W-:Y:S01]  /*1f30*/  UMOV UR17, 0x80000020 ;  /* 0x8000002000117882 */ /* 0x000fe20000000000 */
[----:B------:R-:W-:Y:S01]  /*1f40*/  UMOV UR19, 0x80000000 ;  /* 0x8000000000137882 */ /* 0x000fe20000000000 */
[----:B------:R-:W-:-:S02]  /*1f50*/  UISETP.NE.AND UP0, UPT, UR6, UR25, UPT ;  /* 0x000000190600728c */ /* 0x000fc4000bf05270 */
[----:B------:R-:W-:Y:S01]  /*1f60*/  QGMMA.64x8x32.F32.E4M3.E4M3 R44, gdesc[UR16], R44 ;  /* 0x00000000102c79f3 */ /* 0x000fe2000870082c */
[----:B------:R-:W-:Y:S01]  /*1f70*/  UMOV UR16, UR7 ;  /* 0x0000000700107c82 */ /* 0x000fe20008000000 */
[----:B------:R-:W-:Y:S01]  /*1f80*/  UMOV UR17, 0x80000020 ;  /* 0x8000002000117882 */ /* 0x000fe20000000000 */
[----:B------:R-:W-:Y:S01]  /*1f90*/  USEL UR7, URZ, 0x1, UP0 ;  /* 0x000000013f077887 */ /* 0x000fe20008000000 */
[----:B------:R-:W-:Y:S01]  /*1fa0*/  QGMMA.64x8x32.F32.E4M3.E4M3 R48, gdesc[UR16], R48 ;  /* 0x00000000103079f3 */ /* 0x000fe20008700830 */
[----:B------:R-:W-:Y:S01]  /*1fb0*/  UMOV UR16, UR8 ;  /* 0x0000000800107c82 */ /* 0x000fe20008000000 */
[----:B------:R-:W-:Y:S02]  /*1fc0*/  UMOV UR17, 0x80000020 ;  /* 0x8000002000117882 */ /* 0x000fe40000000000 */
[----:B------:R-:W-:Y:S01]  /*1fd0*/  QGMMA.64x8x32.F32.E4M3.E4M3 R52, gdesc[UR16], R52, gsb0 ;  /* 0x00000000103479f3 */ /* 0x000fe20008000834 */
[----:B------:R-:W-:Y:S02]  /*1fe0*/  ISETP.NE.AND P0, PT, RZ, UR7, PT ;  /* 0x00000007ff007c0c */ /* 0x000fe4000bf05270 */
[----:B------:R-:W-:-:S11]  /*1ff0*/  WARPGROUP.DEPBAR.LE gsb0, 0x1 ;  /* 0x00008000000079c5 */ /* 0x000fd60000010100 */
[----:B------:R-:W-:Y:S05]  /*2000*/  @!P0 BRA `(.L_x_29) ;  /* 0x0000000000388947 */ /* 0x000fea0003800000 */
[----:B------:R-:W-:Y:S02]  /*2010*/  WARPGROUP.DEPBAR.LE gsb0, 0x0 ;  /* 0x00008000000079c5 */ /* 0x000fe40000010000 */
[----:B------:R-:W-:-:S01]  /*2020*/  FADD R41, R44, R41 ;  /* 0x000000292c297221 */ /* 0x000fc20000000000 */
[----:B------:R-:W-:Y:S01]  /*2030*/  FADD R58, R45, R58 ;  /* 0x0000003a2d3a7221 */ /* 0x000fe20000000000 */
        /* <DEDUP_REMOVED lines=10> */
[----:B------:R-:W-:-:S06]  /*20e0*/  UMOV UR6, URZ ;  /* 0x0000003f00067c82 */ /* 0x000fcc0008000000 */
.L_x_29:
[----:B------:R-:W-:Y:S05]  /*20f0*/  @!P1 BRA `(.L_x_30) ;  /* 0x0000000000049947 */ /* 0x000fea0003800000 */
[----:B------:R-:W-:Y:S01]  /*2100*/  BPT.TRAP 0x1 ;  /* 0x000000040000795c */ /* 0x000fe20000300000 */
.L_x_30:
[----:B------:R-:W-:-:S13]  /*2110*/  ISETP.NE.AND P0, PT, R2, RZ, PT ;  /* 0x000000ff0200720c */ /* 0x000fda0003f05270 */
[----:B01----:R-:W-:-:S05]  /*2120*/  @P0 LEA R22, R13, UR11, 0x3 ;  /* 0x0000000b0d160c11 */ /* 0x003fca000f8e18ff */
[----:B------:R-:W-:-:S05]  /*2130*/  @P0 VIADD R23, R22, 0x48 ;  /* 0x0000004816170836 */ /* 0x000fca0000000000 */
[----:B------:R-:W-:-:S04]  /*2140*/  @P0 PRMT R23, R0, 0x654, R23 ;  /* 0x0000065400170816 */ /* 0x000fc80000000017 */
[----:B------:R0:W-:Y:S01]  /*2150*/  @P0 SYNCS.ARRIVE.TRANS64.RED.A1T0 RZ, [R23+URZ], RZ ;  /* 0x000000ff17ff09a7 */ /* 0x0001e2000810043f */
[----:B------:R-:W-:-:S13]  /*2160*/  ISETP.GT.U32.AND P0, PT, R8, 0x1, PT ;  /* 0x000000010800780c */ /* 0x000fda0003f04070 */
[----:B0-----:R-:W-:Y:S05]  /*2170*/  @P0 BRA `(.L_x_31) ;  /* 0x0000000000040947 */ /* 0x001fea0003800000 */
[----:B------:R-:W-:Y:S01]  /*2180*/  BPT.TRAP 0x1 ;  /* 0x000000040000795c */ /* 0x000fe20000300000 */
.L_x_31:
[----:B------:R-:W-:Y:S01]  /*2190*/  UIADD3 UR22, UR22, 0x1, URZ ;  /* 0x0000000116167890 */ /* 0x000fe2000fffe03f */
[C---:B------:R-:W-:Y:S01]  /*21a0*/  ISETP.GT.AND P1, PT, R12.reuse, 0x1, PT ;  /* 0x000000010c00780c */ /* 0x040fe20003f24270 */
[----:B------:R-:W-:Y:S02]  /*21b0*/  VIADD R13, R13, 0x1 ;  /* 0x000000010d0d7836 */ /* 0x000fe40000000000 */
[----:B------:R-:W-:Y:S01]  /*21c0*/  UISETP.NE.AND UP0, UPT, UR22, 0x9, UPT ;  /* 0x000000091600788c */ /* 0x000fe2000bf05270 */
[----:B------:R-:W-:Y:S02]  /*21d0*/  VIADD R12, R12, 0xffffffff ;  /* 0xffffffff0c0c7836 */ /* 0x000fe40000000000 */
[C---:B------:R-:W-:Y:S01]  /*21e0*/  ISETP.NE.AND P0, PT, R13.reuse, 0x9, PT ;  /* 0x000000090d00780c */ /* 0x040fe20003f05270 */
[----:B------:R-:W-:Y:S02]  /*21f0*/  USEL UR8, URZ, 0x1, UP0 ;  /* 0x000000013f087887 */ /* 0x000fe40008000000 */
[----:B------:R-:W-:Y:S01]  /*2200*/  USEL UR22, UR22, URZ, UP0 ;  /* 0x0000003f16167287 */ /* 0x000fe20008000000 */
[----:B------:R-:W-:-:S03]  /*2210*/  SEL R13, R13, RZ, P0 ;  /* 0x000000ff0d0d7207 */ /* 0x000fc60000000000 */
[----:B------:R-:W-:Y:S01]  /*2220*/  LOP3.LUT R24, R24, UR8, RZ, 0x3c, !PT ;  /* 0x0000000818187c12 */ /* 0x000fe2000f8e3cff */
[----:B------:R-:W-:Y:S01]  /*2230*/  UMOV UR8, 0x1 ;  /* 0x0000000100087882 */ /* 0x000fe20000000000 */
[----:B------:R-:W-:Y:S06]  /*2240*/  @P1 BRA `(.L_x_32) ;  /* 0xfffffff800901947 */ /* 0x000fec000383ffff */
.L_x_24:
[----:B------:R-:W-:Y:S01]  /*2250*/  UISETP.NE.AND UP0, UPT, UR6, URZ, UPT ;  /* 0x0000003f0600728c */ /* 0x000fe2000bf05270 */
[----:B01----:R-:W0:Y:S03]  /*2260*/  LDC R12, c[0x0][0x28c] ;  /* 0x0000a300ff0c7b82 */ /* 0x003e260000000800 */
[----:B------:R-:W-:-:S06]  /*2270*/  USEL UR6, URZ, 0x1, !UP0 ;  /* 0x000000013f067887 */ /* 0x000fcc000c000000 */
[----:B------:R-:W-:Y:S02]  /*2280*/  ISETP.NE.AND P0, PT, RZ, UR6, PT ;  /* 0x00000006ff007c0c */ /* 0x000fe4000bf05270 */
[----:B0-----:R-:W-:-:S11]  /*2290*/  ISETP.GE.AND P1, PT, R12, 0x1, PT ;  /* 0x000000010c00780c */ /* 0x001fd60003f26270 */
[----:B------:R-:W-:Y:S05]  /*22a0*/  @!P0 BRA `(.L_x_33) ;  /* 0x0000000000348947 */ /* 0x000fea0003800000 */
[----:B------:R-:W-:Y:S02]  /*22b0*/  WARPGROUP.DEPBAR.LE gsb0, 0x0 ;  /* 0x00008000000079c5 */ /* 0x000fe40000010000 */
[----:B------:R-:W-:Y:S01]  /*22c0*/  FADD R41, R44, R41 ;  /* 0x000000292c297221 */ /* 0x000fe20000000000 */
        /* <DEDUP_REMOVED lines=10> */
[----:B------:R-:W-:-:S07]  /*2370*/  FADD R26, R26, R55 ;  /* 0x000000371a1a7221 */ /* 0x000fce0000000000 */
.L_x_33:
[----:B------:R-:W-:Y:S02]  /*2380*/  WARPGROUP.DEPBAR.LE gsb0, 0x0 ;  /* 0x00008000000079c5 */ /* 0x000fe40000010000 */
[----:B------:R-:W-:Y:S05]  /*2390*/  @!P1 BRA `(.L_x_34) ;  /* 0x0000000000489947 */ /* 0x000fea0003800000 */
[----:B------:R-:W-:-:S13]  /*23a0*/  ISETP.NE.AND P0, PT, R59, 0x3, PT ;  /* 0x000000033b00780c */ /* 0x000fda0003f05270 */
[----:B------:R-:W-:Y:S05]  /*23b0*/  @!P0 BRA `(.L_x_35) ;  /* 0x0000000000048947 */ /* 0x000fea0003800000 */
[----:B------:R-:W-:Y:S01]  /*23c0*/  BPT.TRAP 0x1 ;  /* 0x000000040000795c */ /* 0x000fe20000300000 */
.L_x_35:
[----:B------:R-:W-:-:S13]  /*23d0*/  ISETP.NE.AND P0, PT, R2, RZ, PT ;  /* 0x000000ff0200720c */ /* 0x000fda0003f05270 */
[----:B------:R-:W-:-:S05]  /*23e0*/  VOTEU.ANY UP0, P0 ;  /* 0x00000000003f7886 */ /* 0x000fca0000000100 */
[----:B------:R-:W-:-:S06]  /*23f0*/  @UP0 UIADD3 UR6, UR10, UR5, URZ ;  /* 0x000000050a060290 */ /* 0x000fcc000fffe03f */
[----:B------:R-:W-:Y:S02]  /*2400*/  IMAD.U32 R12, RZ, RZ, UR6 ;  /* 0x00000006ff0c7e24 */ /* 0x000fe4000f8e00ff */
[----:B------:R-:W-:Y:S02]  /*2410*/  IMAD.U32 R23, RZ, RZ, UR6 ;  /* 0x00000006ff177e24 */ /* 0x000fe4000f8e00ff */
[----:B------:R-:W-:-:S05]  /*2420*/  @P0 IMAD.WIDE.U32 R12, R12, 0x38e38e39, RZ ;  /* 0x38e38e390c0c0825 */ /* 0x000fca00078e00ff */
[----:B------:R-:W-:-:S05]  /*2430*/  @P0 SHF.R.U32.HI R12, RZ, 0x1, R13 ;  /* 0x00000001ff0c0819 */ /* 0x000fca000001160d */
[----:B------:R-:W-:-:S05]  /*2440*/  @P0 IMAD R12, R12, -0x9, R23 ;  /* 0xfffffff70c0c0824 */ /* 0x000fca00078e0217 */
[----:B------:R-:W-:-:S05]  /*2450*/  @P0 LEA R12, R12, UR11, 0x3 ;  /* 0x0000000b0c0c0c11 */ /* 0x000fca000f8e18ff */
[----:B------:R-:W-:-:S05]  /*2460*/  @P0 VIADD R13, R12, 0x48 ;  /* 0x000000480c0d0836 */ /* 0x000fca0000000000 */
[----:B------:R-:W-:-:S04]  /*2470*/  @P0 PRMT R13, R0, 0x654, R13 ;  /* 0x00000654000d0816 */ /* 0x000fc8000000000d */
[----:B------:R0:W-:Y:S01]  /*2480*/  @P0 SYNCS.ARRIVE.TRANS64.RED.A1T0 RZ, [R13+URZ], RZ ;  /* 0x000000ff0dff09a7 */ /* 0x0001e2000810043f */
[----:B------:R-:W-:-:S13]  /*2490*/  ISETP.GT.U32.AND P0, PT, R8, 0x1, PT ;  /* 0x000000010800780c */ /* 0x000fda0003f04070 */
[----:B0-----:R-:W-:Y:S05]  /*24a0*/  @P0 BRA `(.L_x_34) ;  /* 0x0000000000040947 */ /* 0x001fea0003800000 */
[----:B------:R-:W-:Y:S01]  /*24b0*/  BPT.TRAP 0x1 ;  /* 0x000000040000795c */ /* 0x000fe20000300000 */
.L_x_34:
[----:B------:R-:W-:Y:S01]  /*24c0*/  IMAD.SHL.U32 R36, R40, 0x8, RZ ;  /* 0x0000000828247824 */ /* 0x000fe200078e00ff */
[----:B------:R-:W-:Y:S01]  /*24d0*/  UIADD3 UR5, UR9, UR5, URZ ;  /* 0x0000000509057290 */ /* 0x000fe2000fffe03f */
[----:B------:R-:W-:Y:S01]  /*24e0*/  SHF.R.S32.HI R38, RZ, 0x1f, R37 ;  /* 0x0000001fff267819 */ /* 0x000fe20000011425 */
[----:B------:R-:W-:Y:S01]  /*24f0*/  UISETP.GE.U32.AND UP1, UPT, UR9, 0x9, UPT ;  /* 0x000000090900788c */ /* 0x000fe2000bf26070 */
[----:B------:R-:W-:Y:S01]  /*2500*/  IMAD R34, R29, 0x180, RZ ;  /* 0x000001801d227824 */ /* 0x000fe200078e02ff */
[----:B------:R-:W-:Y:S01]  /*2510*/  ULDC UR11, c[0x0][0x288] ;  /* 0x0000a200000b7ab9 */ /* 0x000fe20000000800 */
[C---:B------:R-:W-:Y:S01]  /*2520*/  LOP3.LUT R24, R36.reuse, 0x6, R19, 0xf8, !PT ;  /* 0x0000000624187812 */ /* 0x040fe200078ef813 */
[----:B------:R-:W-:Y:S01]  /*2530*/  ULDC.64 UR6, c[0x0][0x5d0] ;  /* 0x0001740000067ab9 */ /* 0x000fe20000000a00 */
[----:B------:R-:W-:Y:S01]  /*2540*/  UISETP.GT.U32.AND UP0, UPT, UR5, 0x8, UPT ;  /* 0x000000080500788c */ /* 0x000fe2000bf04070 */
[----:B------:R-:W-:Y:S01]  /*2550*/  ISETP.GE.AND P0, PT, R36, UR11, PT ;  /* 0x0000000b24007c0c */ /* 0x000fe2000bf06270 */
[----:B------:R-:W-:Y:S01]  /*2560*/  IMAD R12, R38, UR6, RZ ;  /* 0x00000006260c7c24 */ /* 0x000fe2000f8e02ff */
[----:B------:R-:W-:Y:S01]  /*2570*/  SHF.R.S32.HI R25, RZ, 0x1f, R24 ;  /* 0x0000001fff197819 */ /* 0x000fe20000011418 */
[----:B------:R-:W-:Y:S01]  /*2580*/  ULDC UR12, c[0x0][0x284] ;  /* 0x0000a100000c7ab9 */ /* 0x000fe20000000800 */
[----:B------:R-:W-:Y:S01]  /*2590*/  UISETP.LT.U32.AND UP0, UPT, UR9, 0x9, UP0 ;  /* 0x000000090900788c */ /* 0x000fe20008701070 */
[----:B------:R-:W-:Y:S01]  /*25a0*/  ISETP.GE.OR P0, PT, R34, UR12, P0 ;  /* 0x0000000c22007c0c */ /* 0x000fe20008706670 */
[C---:B------:R-:W-:Y:S01]  /*25b0*/  IMAD R31, R37.reuse, UR7, R12 ;  /* 0x00000007251f7c24 */ /* 0x040fe2000f8e020c */
[----:B------:R-:W-:Y:S01]  /*25c0*/  ULDC.64 UR16, c[0x0][0x5c8] ;  /* 0x0001720000107ab9 */ /* 0x000fe20000000a00 */
[----:B------:R-:W-:Y:S01]  /*25d0*/  IMAD.WIDE.U32 R12, R37, UR6, R24 ;  /* 0x00000006250c7c25 */ /* 0x000fe2000f8e0018 */
[----:B------:R-:W-:-:S02]  /*25e0*/  @UP1 UIMAD.WIDE.U32 UR6, UR5, 0x38e38e39, URZ ;  /* 0x38e38e39050618a5 */ /* 0x000fc4000f8e003f */
[----:B------:R-:W-:Y:S01]  /*25f0*/  USEL UR8, URZ, 0x1, !UP0 ;  /* 0x000000013f087887 */ /* 0x000fe2000c000000 */
[----:B------:R-:W-:Y:S01]  /*2600*/  IMAD.WIDE R22, R29, 0x180, R4 ;  /* 0x000001801d167825 */ /* 0x000fe200078e0204 */
[----:B------:R-:W-:Y:S02]  /*2610*/  @UP1 USHF.R.U32.HI UR6, URZ, 0x1, UR7 ;  /* 0x000000013f061899 */ /* 0x000fe40008011607 */
[----:B------:R-:W-:Y:S01]  /*2620*/  ULOP3.LUT UR4, UR4, UR8, URZ, 0x3c, !UPT ;  /* 0x0000000804047292 */ /* 0x000fe2000f8e3c3f */
[----:B------:R-:W-:Y:S02]  /*2630*/  IMAD.IADD R13, R13, 0x1, R31 ;  /* 0x000000010d0d7824 */ /* 0x000fe400078e021f */
[----:B------:R-:W-:Y:S01]  /*2640*/  IMAD R29, R23, UR16, RZ ;  /* 0x00000010171d7c24 */ /* 0x000fe2000f8e02ff */
[----:B------:R-:W-:Y:S01]  /*2650*/  @UP1 ULOP3.LUT UR4, UR4, 0x1, UR6, 0x78, !UPT ;  /* 0x0000000104041892 */ /* 0x000fe2000f8e7806 */
[----:B------:R-:W-:-:S04]  /*2660*/  IMAD.WIDE.U32 R12, R22, UR16, R12 ;  /* 0x00000010160c7c25 */ /* 0x000fc8000f8e000c */
[----:B------:R-:W-:Y:S02]  /*2670*/  IMAD R31, R22, UR17, R29 ;  /* 0x00000011161f7c24 */ /* 0x000fe4000f8e021d */
[----:B------:R-:W-:Y:S01]  /*2680*/  IMAD.MOV.U32 R29, RZ, RZ, -0x1 ;  /* 0xffffffffff1d7424 */ /* 0x000fe200078e00ff */
[----:B------:R-:W-:Y:S06]  /*2690*/  @P0 BRA `(.L_x_36) ;  /* 0x0000001400240947 */ /* 0x000fec0003800000 */
[----:B----45:R-:W-:Y:S01]  /*26a0*/  FSETP.NEU.AND P0, PT, R10, RZ, PT ;  /* 0x000000ff0a00720b */ /* 0x030fe20003f0d000 */
[----:B------:R-:W-:Y:S01]  /*26b0*/  BSSY B0, `(.L_x_36) ;  /* 0x0000147000007945 */ /* 0x000fe20003800000 */
[----:B------:R-:W-:Y:S02]  /*26c0*/  IMAD.IADD R31, R13, 0x1, R31 ;  /* 0x000000010d1f7824 */ /* 0x000fe400078e021f */
[----:B------:R-:W-:Y:S02]  /*26d0*/  IMAD.IADD R34, R21, 0x1, -R34 ;  /* 0x0000000115227824 */ /* 0x000fe400078e0a22 */
[----:B------:R-:W-:-:S07]  /*26e0*/  IMAD.IADD R33, R9, 0x1, -R36 ;  /* 0x0000000109217824 */ /* 0x000fce00078e0a24 */
[----:B------:R-:W-:Y:S05]  /*26f0*/  @!P0 BRA `(.L_x_37) ;  /* 0x0000000c00808947 */ /* 0x000fea0003800000 */
[----:B------:R-:W-:Y:S01]  /*2700*/  ULDC.64 UR6, c[0x0][0x5b8] ;  /* 0x00016e0000067ab9 */ /* 0x000fe20000000a00 */
[----:B------:R-:W-:Y:S01]  /*2710*/  ISETP.GE.AND P0, PT, R33, 0x1, PT ;  /* 0x000000012100780c */ /* 0x000fe20003f06270 */
[----:B------:R-:W-:Y:S01]  /*2720*/  IMAD R36, R38, UR6, RZ ;  /* 0x0000000626247c24 */ /* 0x000fe2000f8e02ff */
[----:B------:R-:W-:Y:S01]  /*2730*/  ULDC.64 UR16, c[0x0][0x5a8] ;  /* 0x00016a0000107ab9 */ /* 0x000fe20000000a00 */
[----:B------:R-:W-:Y:S01]  /*2740*/  IMAD.WIDE.U32 R24, R37, UR6, R24 ;  /* 0x0000000625187c25 */ /* 0x000fe2000f8e0018 */
[----:B------:R-:W-:-:S03]  /*2750*/  ISETP.LT.OR P1, PT, R34, 0x1, !P0 ;  /* 0x000000012200780c */ /* 0x000fc60004721670 */
[----:B------:R-:W-:Y:S01]  /*2760*/  IMAD R37, R37, UR7, R36 ;  /* 0x0000000725257c24 */ /* 0x000fe2000f8e0224 */
[----:B------:R-:W-:Y:S02]  /*2770*/  ULDC.64 UR6, c[0x0][0x5b0] ;  /* 0x00016c0000067ab9 */ /* 0x000fe40000000a00 */
[----:B------:R-:W-:Y:S02]  /*2780*/  IMAD R39, R23, UR6, RZ ;  /* 0x0000000617277c24 */ /* 0x000fe4000f8e02ff */
[----:B------:R-:W-:Y:S02]  /*2790*/  IMAD.IADD R25, R25, 0x1, R37 ;  /* 0x0000000119197824 */ /* 0x000fe400078e0225 */
[C---:B------:R-:W-:Y:S02]  /*27a0*/  IMAD R39, R22.reuse, UR7, R39 ;  /* 0x0000000716277c24 */ /* 0x040fe4000f8e0227 */
[----:B------:R-:W-:Y:S01]  /*27b0*/  IMAD.WIDE.U32 R36, R22, UR6, R24 ;  /* 0x0000000616247c25 */ /* 0x000fe2000f8e0018 */
[----:B------:R-:W0:Y:S02]  /*27c0*/  @!P1 LDC.64 R44, c[0x0][0x5c0] ;  /* 0x00017000ff2c9b82 */ /* 0x000e240000000a00 */
[----:B------:R-:W-:-:S02]  /*27d0*/  IADD3 R38, P0, R36, UR16, RZ ;  /* 0x0000001024267c10 */ /* 0x000fc4000ff1e0ff */
[----:B------:R-:W-:Y:S02]  /*27e0*/  PRMT R36, RZ, 0x7610, R36 ;  /* 0x00007610ff247816 */ /* 0x000fe40000000024 */
[----:B------:R-:W-:-:S05]  /*27f0*/  IADD3.X R39, R37, UR17, R39, P0, !PT ;  /* 0x0000001125277c10 */ /* 0x000fca00087fe427 */
[----:B------:R-:W2:Y:S01]  /*2800*/  @!P1 LDG.E.U8 R36, desc[UR20][R38.64] ;  /* 0x0000001426249981 */ /* 0x000ea2000c1e1100 */
[----:B------:R-:W-:-:S05]  /*2810*/  IMAD R46, R40, -0x8, R9 ;  /* 0xfffffff8282e7824 */ /* 0x000fca00078e0209 */
[----:B------:R-:W-:-:S04]  /*2820*/  ISETP.GE.AND P0, PT, R46, 0x2, PT ;  /* 0x000000022e00780c */ /* 0x000fc80003f06270 */
[----:B------:R-:W-:-:S13]  /*2830*/  ISETP.LT.OR P0, PT, R34, 0x1, !P0 ;  /* 0x000000012200780c */ /* 0x000fda0004701670 */
[----:B------:R-:W1:Y:S01]  /*2840*/  @!P0 LDC.64 R48, c[0x0][0x5c0] ;  /* 0x00017000ff308b82 */ /* 0x000e620000000a00 */
[----:B--2---:R-:W-:-:S04]  /*2850*/  LOP3.LUT R36, R36, 0xff, RZ, 0xc0, !PT ;  /* 0x000000ff24247812 */ /* 0x004fc800078ec0ff */
[----:B------:R-:W-:-:S05]  /*2860*/  F2FP.F16.E4M3.UNPACK_B R36, R36 ;  /* 0x00000024ff24723e */ /* 0x000fca00020006ff */
[----:B------:R-:W-:Y:S01]  /*2870*/  HADD2.F32 R37, -RZ, R36.H0_H0 ;  /* 0x20000024ff257230 */ /* 0x000fe20000004100 */
[----:B0-----:R-:W-:-:S04]  /*2880*/  @!P1 IADD3 R36, P2, R12, R44, RZ ;  /* 0x0000002c0c249210 */ /* 0x001fc80007f5e0ff */
[----:B------:R-:W-:Y:S01]  /*2890*/  FMUL R40, R37, R10 ;  /* 0x0000000a25287220 */ /* 0x000fe20000400000 */
[----:B------:R-:W-:-:S03]  /*28a0*/  @!P1 IMAD.X R37, R31, 0x1, R45, P2 ;  /* 0x000000011f259824 */ /* 0x000fc600010e062d */
[----:B------:R-:W-:-:S05]  /*28b0*/  FFMA R40, R41, R3, R40 ;  /* 0x0000000329287223 */ /* 0x000fca0000000028 */
[----:B------:R-:W-:Y:S02]  /*28c0*/  F2FP.SATFINITE.E4M3.F32.PACK_AB_MERGE_C R47, RZ, R40, RZ ;  /* 0x00000028ff2f723e */ /* 0x000fe400048070ff */
[----:B------:R-:W-:-:S03]  /*28d0*/  PRMT R40, RZ, 0x7610, R40 ;  /* 0x00007610ff287816 */ /* 0x000fc60000000028 */
[----:B------:R0:W-:Y:S04]  /*28e0*/  @!P1 STG.E.U8 desc[UR20][R36.64], R47 ;  /* 0x0000002f24009986 */ /* 0x0001e8000c101114 */
[----:B------:R2:W3:Y:S01]  /*28f0*/  @!P0 LDG.E.U8 R40, desc[UR20][R38.64+0x1] ;  /* 0x0000011426288981 */ /* 0x0004e2000c1e1100 */
[----:B------:R-:W-:-:S05]  /*2900*/  IADD3 R45, P1, R22, 0x8, RZ ;  /* 0x00000008162d7810 */ /* 0x000fca0007f3e0ff */
[----:B0-----:R-:W-:-:S03]  /*2910*/  IMAD.WIDE.U32 R36, R45, UR6, R24 ;  /* 0x000000062d247c25 */ /* 0x001fc6000f8e0018 */
[----:B--2---:R-:W-:Y:S02]  /*2920*/  IADD3 R38, P4, R36, UR16, RZ ;  /* 0x0000001024267c10 */ /* 0x004fe4000ff9e0ff */
[----:B------:R-:W-:Y:S02]  /*2930*/  PRMT R36, RZ, 0x7610, R36 ;  /* 0x00007610ff247816 */ /* 0x000fe40000000024 */
[----:B---3--:R-:W-:-:S04]  /*2940*/  LOP3.LUT R40, R40, 0xff, RZ, 0xc0, !PT ;  /* 0x000000ff28287812 */ /* 0x008fc800078ec0ff */
[----:B------:R-:W-:-:S05]  /*2950*/  F2FP.F16.E4M3.UNPACK_B R40, R40 ;  /* 0x00000028ff28723e */ /* 0x000fca00020006ff */
[----:B------:R-:W-:Y:S02]  /*2960*/  HADD2.F32 R41, -RZ, R40.H0_H0 ;  /* 0x20000028ff297230 */ /* 0x000fe40000004100 */
[----:B------:R-:W-:Y:S01]  /*2970*/  IMAD.X R40, RZ, RZ, R23, P1 ;  /* 0x000000ffff287224 */ /* 0x000fe200008e0617 */
[----:B------:R-:W-:Y:S02]  /*2980*/  ISETP.GE.AND P1, PT, R34, 0x9, PT ;  /* 0x000000092200780c */ /* 0x000fe40003f26270 */
[----:B------:R-:W-:Y:S01]  /*2990*/  FMUL R41, R41, R10 ;  /* 0x0000000a29297220 */ /* 0x000fe20000400000 */
[----:B------:R-:W-:Y:S01]  /*29a0*/  IMAD R44, R40, UR6, RZ ;  /* 0x00000006282c7c24 */ /* 0x000fe2000f8e02ff */
[----:B------:R-:W-:Y:S02]  /*29b0*/  ISETP.LT.OR P2, PT, R33, 0x1, !P1 ;  /* 0x000000012100780c */ /* 0x000fe40004f41670 */
[----:B------:R-:W-:Y:S01]  /*29c0*/  FFMA R58, R58, R3, R41 ;  /* 0x000000033a3a7223 */ /* 0x000fe20000000029 */
[----:B-1----:R-:W-:Y:S01]  /*29d0*/  @!P0 IADD3 R40, P5, R12, R48, RZ ;  /* 0x000000300c288210 */ /* 0x002fe20007fbe0ff */
[----:B------:R-:W-:-:S03]  /*29e0*/  IMAD R45, R45, UR7, R44 ;  /* 0x000000072d2d7c24 */ /* 0x000fc6000f8e022c */
[----:B------:R-:W-:Y:S01]  /*29f0*/  F2FP.SATFINITE.E4M3.F32.PACK_AB_MERGE_C R47, RZ, R58, RZ ;  /* 0x0000003aff2f723e */ /* 0x000fe200048070ff */
[----:B------:R-:W-:Y:S01]  /*2a00*/  @!P0 IMAD.X R41, R31, 0x1, R49, P5 ;  /* 0x000000011f298824 */ /* 0x000fe200028e0631 */
[----:B------:R-:W-:-:S04]  /*2a10*/  IADD3.X R39, R37, UR17, R45, P4, !PT ;  /* 0x0000001125277c10 */ /* 0x000fc8000a7fe42d */
[----:B------:R0:W-:Y:S01]  /*2a20*/  @!P0 STG.E.U8 desc[UR20][R40.64+0x1], R47 ;  /* 0x0000012f28008986 */ /* 0x0001e2000c101114 */
[----:B------:R-:W1:Y:S03]  /*2a30*/  @!P2 LDC.64 R48, c[0x0][0x5c0] ;  /* 0x00017000ff30ab82 */ /* 0x000e660000000a00 */
[----:B------:R-:W2:Y:S01]  /*2a40*/  @!P2 LDG.E.U8 R36, desc[UR20][R38.64] ;  /* 0x000000142624a981 */ /* 0x000ea2000c1e1100 */
[----:B------:R-:W-:Y:S02]  /*2a50*/  ISETP.LT.OR P0, PT, R46, 0x2, !P1 ;  /* 0x000000022e00780c */ /* 0x000fe40004f01670 */
[----:B0-----:R-:W-:Y:S02]  /*2a60*/  PRMT R40, RZ, 0x7610, R40 ;  /* 0x00007610ff287816 */ /* 0x001fe40000000028 */
[----:B--2---:R-:W-:-:S04]  /*2a70*/  LOP3.LUT R36, R36, 0xff, RZ, 0xc0, !PT ;  /* 0x000000ff24247812 */ /* 0x004fc800078ec0ff */
[----:B------:R-:W-:-:S05]  /*2a80*/  F2FP.F16.E4M3.UNPACK_B R36, R36 ;  /* 0x00000024ff24723e */ /* 0x000fca00020006ff */
[----:B------:R-:W-:Y:S01]  /*2a90*/  HADD2.F32 R37, -RZ, R36.H0_H0 ;  /* 0x20000024ff257230 */ /* 0x000fe20000004100 */
[----:B-1----:R-:W-:-:S04]  /*2aa0*/  @!P2 IADD3 R36, P1, P4, R12, R48, R15 ;  /* 0x000000300c24a210 */ /* 0x002fc80007c3e00f */
[----:B------:R-:W-:Y:S01]  /*2ab0*/  FMUL R44, R37, R10 ;  /* 0x0000000a252c7220 */ /* 0x000fe20000400000 */
[----:B------:R-:W-:Y:S02]  /*2ac0*/  @!P2 IADD3.X R37, R31, R49, R16, P1, P4 ;  /* 0x000000311f25a210 */ /* 0x000fe40000fe8410 */
[----:B------:R-:W0:Y:S01]  /*2ad0*/  @!P0 LDC.64 R48, c[0x0][0x5c0] ;  /* 0x00017000ff308b82 */ /* 0x000e220000000a00 */
[----:B------:R-:W-:-:S05]  /*2ae0*/  FFMA R44, R57, R3, R44 ;  /* 0x00000003392c7223 */ /* 0x000fca000000002c */
[----:B------:R-:W-:-:S05]  /*2af0*/  F2FP.SATFINITE.E4M3.F32.PACK_AB_MERGE_C R47, RZ, R44, RZ ;  /* 0x0000002cff2f723e */ /* 0x000fca00048070ff */
[----:B------:R1:W-:Y:S04]  /*2b00*/  @!P2 STG.E.U8 desc[UR20][R36.64], R47 ;  /* 0x0000002f2400a986 */ /* 0x0003e8000c101114 */
[----:B------:R2:W3:Y:S01]  /*2b10*/  @!P0 LDG.E.U8 R40, desc[UR20][R38.64+0x1] ;  /* 0x0000011426288981 */ /* 0x0004e2000c1e1100 */
[----:B------:R-:W-:-:S05]  /*2b20*/  IADD3 R45, P1, R22, 0x80, RZ ;  /* 0x00000080162d7810 */ /* 0x000fca0007f3e0ff */
[----:B-1----:R-:W-:-:S03]  /*2b30*/  IMAD.WIDE.U32 R36, R45, UR6, R24 ;  /* 0x000000062d247c25 */ /* 0x002fc6000f8e0018 */
        /* <DEDUP_REMOVED lines=11> */
[----:B0-----:R-:W-:Y:S01]  /*2bf0*/  @!P0 IADD3 R40, P5, P6, R12, R48, R15 ;  /* 0x000000300c288210 */ /* 0x001fe20007ebe00f */
[----:B------:R-:W-:-:S03]  /*2c00*/  IMAD R45, R45, UR7, R44 ;  /* 0x000000072d2d7c24 */ /* 0x000fc6000f8e022c */
[----:B------:R-:W-:Y:S02]  /*2c10*/  @!P0 IADD3.X R41, R31, R49, R16, P5, P6 ;  /* 0x000000311f298210 */ /* 0x000fe40002fec410 */
[----:B------:R-:W-:Y:S02]  /*2c20*/  F2FP.SATFINITE.E4M3.F32.PACK_AB_MERGE_C R47, RZ, R56, RZ ;  /* 0x00000038ff2f723e */ /* 0x000fe400048070ff */
[----:B------:R-:W-:Y:S02]  /*2c30*/  IADD3.X R39, R37, UR17, R45, P4, !PT ;  /* 0x0000001125277c10 */ /* 0x000fe4000a7fe42d */
[----:B------:R-:W0:Y:S01]  /*2c40*/  @!P2 LDC.64 R48, c[0x0][0x5c0] ;  /* 0x00017000ff30ab82 */ /* 0x000e220000000a00 */
[----:B------:R1:W-:Y:S04]  /*2c50*/  @!P0 STG.E.U8 desc[UR20][R40.64+0x1], R47 ;  /* 0x0000012f28008986 */ /* 0x0003e8000c101114 */
[----:B------:R-:W2:Y:S01]  /*2c60*/  @!P2 LDG.E.U8 R36, desc[UR20][R38.64] ;  /* 0x000000142624a981 */ /* 0x000ea2000c1e1100 */
[----:B------:R-:W-:-:S02]  /*2c70*/  ISETP.LT.OR P0, PT, R46, 0x2, !P1 ;  /* 0x000000022e00780c */ /* 0x000fc40004f01670 */
[----:B-1----:R-:W-:Y:S02]  /*2c80*/  PRMT R40, RZ, 0x7610, R40 ;  /* 0x00007610ff287816 */ /* 0x002fe40000000028 */
[----:B--2---:R-:W-:-:S04]  /*2c90*/  LOP3.LUT R36, R36, 0xff, RZ, 0xc0, !PT ;  /* 0x000000ff24247812 */ /* 0x004fc800078ec0ff */
[----:B------:R-:W-:-:S05]  /*2ca0*/  F2FP.F16.E4M3.UNPACK_B R36, R36 ;  /* 0x00000024ff24723e */ /* 0x000fca00020006ff */
[----:B------:R-:W-:Y:S01]  /*2cb0*/  HADD2.F32 R37, -RZ, R36.H0_H0 ;  /* 0x20000024ff257230 */ /* 0x000fe20000004100 */
[----:B0-----:R-:W-:-:S04]  /*2cc0*/  @!P2 IADD3 R36, P1, P4, R12, R48, R17 ;  /* 0x000000300c24a210 */ /* 0x001fc80007c3e011 */
        /* <DEDUP_REMOVED lines=28> */
[----:B------:R-:W-:-:S02]  /*2e90*/  @!P2 IADD3 R43, P4, P5, R17, R12, R15 ;  /* 0x0000000c112ba210 */ /* 0x000fc40007d9e00f */
[----:B------:R-:W-:Y:S02]  /*2ea0*/  ISETP.LT.OR P0, PT, R46, 0x2, !P1 ;  /* 0x000000022e00780c */ /* 0x000fe40004f01670 */
[----:B-1----:R-:W-:Y:S02]  /*2eb0*/  @!P2 IADD3.X R40, R18, R31, R16, P4, P5 ;  /* 0x0000001f1228a210 */ /* 0x002fe400027ea410 */
[----:B--2---:R-:W-:-:S04]  /*2ec0*/  LOP3.LUT R36, R36, 0xff, RZ, 0xc0, !PT ;  /* 0x000000ff24247812 */ /* 0x004fc800078ec0ff */
[----:B------:R-:W-:-:S05]  /*2ed0*/  F2FP.F16.E4M3.UNPACK_B R36, R36 ;  /* 0x00000024ff24723e */ /* 0x000fca00020006ff */
[----:B------:R-:W-:Y:S01]  /*2ee0*/  HADD2.F32 R37, -RZ, R36.H0_H0 ;  /* 0x20000024ff257230 */ /* 0x000fe20000004100 */
[----:B0-----:R-:W-:-:S04]  /*2ef0*/  @!P2 IADD3 R36, P1, R43, R48, RZ ;  /* 0x000000302b24a210 */ /* 0x001fc80007f3e0ff */
[----:B------:R-:W-:Y:S01]  /*2f00*/  FMUL R42, R37, R10 ;  /* 0x0000000a252a7220 */ /* 0x000fe20000400000 */
[----:B------:R-:W-:Y:S02]  /*2f10*/  @!P2 IMAD.X R37, R40, 0x1, R49, P1 ;  /* 0x000000012825a824 */ /* 0x000fe400008e0631 */
[----:B------:R-:W0:Y:S01]  /*2f20*/  @!P0 LDC.64 R48, c[0x0][0x5c0] ;  /* 0x00017000ff308b82 */ /* 0x000e220000000a00 */
[----:B------:R-:W-:Y:S01]  /*2f30*/  FFMA R42, R35, R3, R42 ;  /* 0x00000003232a7223 */ /* 0x000fe2000000002a */
[----:B------:R-:W-:-:S04]  /*2f40*/  PRMT R35, RZ, 0x7610, R35 ;  /* 0x00007610ff237816 */ /* 0x000fc80000000023 */
[----:B------:R-:W-:-:S05]  /*2f50*/  F2FP.SATFINITE.E4M3.F32.PACK_AB_MERGE_C R43, RZ, R42, RZ ;  /* 0x0000002aff2b723e */ /* 0x000fca00048070ff */
[----:B------:R1:W-:Y:S04]  /*2f60*/  @!P2 STG.E.U8 desc[UR20][R36.64], R43 ;  /* 0x0000002b2400a986 */ /* 0x0003e8000c101114 */
[----:B------:R2:W3:Y:S01]  /*2f70*/  @!P0 LDG.E.U8 R35, desc[UR20][R38.64+0x1] ;  /* 0x0000011426238981 */ /* 0x0004e2000c1e1100 */
[----:B------:R-:W-:Y:S02]  /*2f80*/  IADD3 R41, P1, R22, 0x100, RZ ;  /* 0x0000010016297810 */ /* 0x000fe40007f3e0ff */
[----:B------:R-:W-:-:S03]  /*2f90*/  @!P0 IADD3 R45, P5, P6, R17, R12, R15 ;  /* 0x0000000c112d8210 */ /* 0x000fc60007ebe00f */
[----:B------:R-:W-:Y:S01]  /*2fa0*/  IMAD.X R40, RZ, RZ, R23, P1 ;  /* 0x000000ffff287224 */ /* 0x000fe200008e0617 */
[----:B------:R-:W-:Y:S01]  /*2fb0*/  ISETP.GE.AND P1, PT, R34, 0x101, PT ;  /* 0x000001012200780c */ /* 0x000fe20003f26270 */
[----:B-1----:R-:W-:Y:S01]  /*2fc0*/  IMAD.WIDE.U32 R36, R41, UR6, R24 ;  /* 0x0000000629247c25 */ /* 0x002fe2000f8e0018 */
[----:B------:R-:W-:Y:S02]  /*2fd0*/  @!P0 IADD3.X R42, R18, R31, R16, P5, P6 ;  /* 0x0000001f122a8210 */ /* 0x000fe40002fec410 */
[----:B------:R-:W-:Y:S02]  /*2fe0*/  ISETP.LT.OR P2, PT, R33, 0x1, !P1 ;  /* 0x000000012100780c */ /* 0x000fe40004f41670 */
[----:B--2---:R-:W-:Y:S02]  /*2ff0*/  IADD3 R38, P5, R36, UR16, RZ ;  /* 0x0000001024267c10 */ /* 0x004fe4000ffbe0ff */
[----:B---3--:R-:W-:-:S04]  /*3000*/  LOP3.LUT R35, R35, 0xff, RZ, 0xc0, !PT ;  /* 0x000000ff23237812 */ /* 0x008fc800078ec0ff */
[----:B------:R-:W-:-:S05]  /*3010*/  F2FP.F16.E4M3.UNPACK_B R35, R35 ;  /* 0x00000023ff23723e */ /* 0x000fca00020006ff */
[----:B------:R-:W-:-:S05]  /*3020*/  HADD2.F32 R35, -RZ, R35.H0_H0 ;  /* 0x20000023ff237230 */ /* 0x000fca0000004100 */
[----:B------:R-:W-:-:S04]  /*3030*/  FMUL R35, R35, R10 ;  /* 0x0000000a23237220 */ /* 0x000fc80000400000 */
[----:B------:R-:W-:Y:S01]  /*3040*/  FFMA R35, R32, R3, R35 ;  /* 0x0000000320237223 */ /* 0x000fe20000000023 */
[----:B------:R-:W-:Y:S01]  /*3050*/  IMAD R32, R40, UR6, RZ ;  /* 0x0000000628207c24 */ /* 0x000fe2000f8e02ff */
[----:B0-----:R-:W-:-:S03]  /*3060*/  @!P0 IADD3 R40, P4, R45, R48, RZ ;  /* 0x000000302d288210 */ /* 0x001fc60007f9e0ff */
[--C-:B------:R-:W-:Y:S01]  /*3070*/  IMAD R39, R41, UR7, R32.reuse ;  /* 0x0000000729277c24 */ /* 0x100fe2000f8e0220 */
[----:B------:R-:W-:Y:S01]  /*3080*/  F2FP.SATFINITE.E4M3.F32.PACK_AB_MERGE_C R43, RZ, R35, RZ ;  /* 0x00000023ff2b723e */ /* 0x000fe200048070ff */
[----:B------:R-:W-:Y:S01]  /*3090*/  @!P0 IMAD.X R41, R42, 0x1, R49, P4 ;  /* 0x000000012a298824 */ /* 0x000fe200020e0631 */
[----:B------:R-:W-:Y:S02]  /*30a0*/  PRMT R32, RZ, 0x7610, R32 ;  /* 0x00007610ff207816 */ /* 0x000fe40000000020 */
[----:B------:R-:W-:Y:S02]  /*30b0*/  IADD3.X R39, R37, UR17, R39, P5, !PT ;  /* 0x0000001125277c10 */ /* 0x000fe4000affe427 */
[----:B------:R0:W-:Y:S01]  /*30c0*/  @!P0 STG.E.U8 desc[UR20][R40.64+0x1], R43 ;  /* 0x0000012b28008986 */ /* 0x0001e2000c101114 */
[----:B------:R-:W1:Y:S03]  /*30d0*/  @!P2 LDC.64 R36, c[0x0][0x5c0] ;  /* 0x00017000ff24ab82 */ /* 0x000e660000000a00 */
[----:B------:R-:W2:Y:S01]  /*30e0*/  @!P2 LDG.E.U8 R32, desc[UR20][R38.64] ;  /* 0x000000142620a981 */ /* 0x000ea2000c1e1100 */
[----:B------:R-:W-:-:S13]  /*30f0*/  ISETP.LT.OR P0, PT, R46, 0x2, !P1 ;  /* 0x000000022e00780c */ /* 0x000fda0004f01670 */
[----:B------:R-:W3:Y:S01]  /*3100*/  @!P0 LDC.64 R44, c[0x0][0x5c0] ;  /* 0x00017000ff2c8b82 */ /* 0x000ee20000000a00 */
[----:B-1----:R-:W-:-:S04]  /*3110*/  @!P2 IADD3 R36, P1, P4, R12, R36, R11 ;  /* 0x000000240c24a210 */ /* 0x002fc80007c3e00b */
[----:B------:R-:W-:Y:S02]  /*3120*/  @!P2 IADD3.X R37, R31, R37, R14, P1, P4 ;  /* 0x000000251f25a210 */ /* 0x000fe40000fe840e */
[----:B--2---:R-:W-:-:S04]  /*3130*/  LOP3.LUT R32, R32, 0xff, RZ, 0xc0, !PT ;  /* 0x000000ff20207812 */ /* 0x004fc800078ec0ff */
[----:B------:R-:W-:-:S05]  /*3140*/  F2FP.F16.E4M3.UNPACK_B R32, R32 ;  /* 0x00000020ff20723e */ /* 0x000fca00020006ff */
[----:B------:R-:W-:-:S05]  /*3150*/  HADD2.F32 R35, -RZ, R32.H0_H0 ;  /* 0x20000020ff237230 */ /* 0x000fca0000004100 */
[----:B------:R-:W-:-:S04]  /*3160*/  FMUL R35, R35, R10 ;  /* 0x0000000a23237220 */ /* 0x000fc80000400000 */
[----:B------:R-:W-:Y:S01]  /*3170*/  FFMA R35, R30, R3, R35 ;  /* 0x000000031e237223 */ /* 0x000fe20000000023 */
[----:B------:R-:W-:-:S04]  /*3180*/  PRMT R30, RZ, 0x7610, R30 ;  /* 0x00007610ff1e7816 */ /* 0x000fc8000000001e */
[----:B0-----:R-:W-:-:S05]  /*3190*/  F2FP.SATFINITE.E4M3.F32.PACK_AB_MERGE_C R43, RZ, R35, RZ ;  /* 0x00000023ff2b723e */ /* 0x001fca00048070ff */
[----:B------:R0:W-:Y:S04]  /*31a0*/  @!P2 STG.E.U8 desc[UR20][R36.64], R43 ;  /* 0x0000002b2400a986 */ /* 0x0001e8000c101114 */
[----:B------:R1:W2:Y:S01]  /*31b0*/  @!P0 LDG.E.U8 R30, desc[UR20][R38.64+0x1] ;  /* 0x00000114261e8981 */ /* 0x0002a2000c1e1100 */
[----:B------:R-:W-:Y:S02]  /*31c0*/  IADD3 R41, P1, R22, 0x108, RZ ;  /* 0x0000010816297810 */ /* 0x000fe40007f3e0ff */
[----:B---3--:R-:W-:-:S03]  /*31d0*/  @!P0 IADD3 R32, P5, P6, R12, R44, R11 ;  /* 0x0000002c0c208210 */ /* 0x008fc60007ebe00b */
[----:B------:R-:W-:Y:S01]  /*31e0*/  IMAD.X R22, RZ, RZ, R23, P1 ;  /* 0x000000ffff167224 */ /* 0x000fe200008e0617 */
[----:B------:R-:W-:Y:S01]  /*31f0*/  ISETP.GE.AND P1, PT, R34, 0x109, PT ;  /* 0x000001092200780c */ /* 0x000fe20003f26270 */
[----:B------:R-:W-:-:S03]  /*3200*/  IMAD.WIDE.U32 R24, R41, UR6, R24 ;  /* 0x0000000629187c25 */ /* 0x000fc6000f8e0018 */
[----:B------:R-:W-:Y:S01]  /*3210*/  ISETP.LT.OR P2, PT, R33, 0x1, !P1 ;  /* 0x000000012100780c */ /* 0x000fe20004f41670 */
[----:B------:R-:W-:Y:S01]  /*3220*/  IMAD R22, R22, UR6, RZ ;  /* 0x0000000616167c24 */ /* 0x000fe2000f8e02ff */
[----:B------:R-:W-:Y:S02]  /*3230*/  IADD3 R24, P4, R24, UR16, RZ ;  /* 0x0000001018187c10 */ /* 0x000fe4000ff9e0ff */
[----:B------:R-:W-:Y:S01]  /*3240*/  @!P0 IADD3.X R33, R31, R45, R14, P5, P6 ;  /* 0x0000002d1f218210 */ /* 0x000fe20002fec40e */
[--C-:B------:R-:W-:Y:S01]  /*3250*/  IMAD R41, R41, UR7, R22.reuse ;  /* 0x0000000729297c24 */ /* 0x100fe2000f8e0216 */
[----:B------:R-:W-:-:S04]  /*3260*/  PRMT R22, RZ, 0x7610, R22 ;  /* 0x00007610ff167816 */ /* 0x000fc80000000016 */
[----:B------:R-:W-:-:S03]  /*3270*/  IADD3.X R25, R25, UR17, R41, P4, !PT ;  /* 0x0000001119197c10 */ /* 0x000fc6000a7fe429 */
[----:B-1----:R-:W1:Y:S01]  /*3280*/  @!P2 LDC.64 R38, c[0x0][0x5c0] ;  /* 0x00017000ff26ab82 */ /* 0x002e620000000a00 */
[----:B--2---:R-:W-:-:S04]  /*3290*/  LOP3.LUT R30, R30, 0xff, RZ, 0xc0, !PT ;  /* 0x000000ff1e1e7812 */ /* 0x004fc800078ec0ff */
[----:B------:R-:W-:-:S05]  /*32a0*/  F2FP.F16.E4M3.UNPACK_B R30, R30 ;  /* 0x0000001eff1e723e */ /* 0x000fca00020006ff */
[----:B------:R-:W-:-:S05]  /*32b0*/  HADD2.F32 R35, -RZ, R30.H0_H0 ;  /* 0x2000001eff237230 */ /* 0x000fca0000004100 */
[----:B------:R-:W-:-:S04]  /*32c0*/  FMUL R35, R35, R10 ;  /* 0x0000000a23237220 */ /* 0x000fc80000400000 */
[----:B------:R-:W-:-:S05]  /*32d0*/  FFMA R35, R28, R3, R35 ;  /* 0x000000031c237223 */ /* 0x000fca0000000023 */
[----:B0-----:R-:W-:-:S05]  /*32e0*/  F2FP.SATFINITE.E4M3.F32.PACK_AB_MERGE_C R37, RZ, R35, RZ ;  /* 0x00000023ff25723e */ /* 0x001fca00048070ff */
[----:B------:R0:W-:Y:S04]  /*32f0*/  @!P0 STG.E.U8 desc[UR20][R32.64+0x1], R37 ;  /* 0x0000012520008986 */ /* 0x0001e8000c101114 */
[----:B------:R-:W2:Y:S01]  /*3300*/  @!P2 LDG.E.U8 R22, desc[UR20][R24.64] ;  /* 0x000000141816a981 */ /* 0x000ea2000c1e1100 */
[----:B------:R-:W-:Y:S01]  /*3310*/  @!P2 IADD3 R35, P0, P4, R11, R12, R15 ;  /* 0x0000000c0b23a210 */ /* 0x000fe20007c1e00f */
[----:B------:R-:W-:Y:S01]  /*3320*/  BSSY B1, `(.L_x_38) ;  /* 0x000000f000017945 */ /* 0x000fe20003800000 */
[----:B------:R-:W-:Y:S02]  /*3330*/  ISETP.LT.OR P1, PT, R46, 0x2, !P1 ;  /* 0x000000022e00780c */ /* 0x000fe40004f21670 */
[----:B------:R-:W-:Y:S02]  /*3340*/  @!P2 IADD3.X R30, R14, R31, R16, P0, P4 ;  /* 0x0000001f0e1ea210 */ /* 0x000fe400007e8410 */
[----:B--2---:R-:W-:-:S04]  /*3350*/  LOP3.LUT R22, R22, 0xff, RZ, 0xc0, !PT ;  /* 0x000000ff16167812 */ /* 0x004fc800078ec0ff */
[----:B------:R-:W-:-:S05]  /*3360*/  F2FP.F16.E4M3.UNPACK_B R22, R22 ;  /* 0x00000016ff16723e */ /* 0x000fca00020006ff */
[----:B------:R-:W-:Y:S01]  /*3370*/  HADD2.F32 R23, -RZ, R22.H0_H0 ;  /* 0x20000016ff177230 */ /* 0x000fe20000004100 */
[----:B-1----:R-:W-:-:S04]  /*3380*/  @!P2 IADD3 R22, P5, R35, R38, RZ ;  /* 0x000000262316a210 */ /* 0x002fc80007fbe0ff */
[----:B------:R-:W-:Y:S01]  /*3390*/  FMUL R28, R23, R10 ;  /* 0x0000000a171c7220 */ /* 0x000fe20000400000 */
[----:B------:R-:W-:-:S03]  /*33a0*/  @!P2 IMAD.X R23, R30, 0x1, R39, P5 ;  /* 0x000000011e17a824 */ /* 0x000fc600028e0627 */
[----:B------:R-:W-:Y:S01]  /*33b0*/  FFMA R28, R27, R3, R28 ;  /* 0x000000031b1c7223 */ /* 0x000fe2000000001c */
[----:B------:R-:W-:-:S04]  /*33c0*/  PRMT R27, RZ, 0x7610, R27 ;  /* 0x00007610ff1b7816 */ /* 0x000fc8000000001b */
[----:B0-----:R-:W-:-:S05]  /*33d0*/  F2FP.SATFINITE.E4M3.F32.PACK_AB_MERGE_C R33, RZ, R28, RZ ;  /* 0x0000001cff21723e */ /* 0x001fca00048070ff */
[----:B------:R0:W-:Y:S01]  /*33e0*/  @!P2 STG.E.U8 desc[UR20][R22.64], R33 ;  /* 0x000000211600a986 */ /* 0x0001e2000c101114 */
[----:B------:R-:W-:Y:S05]  /*33f0*/  @P1 BRA `(.L_x_39) ;  /* 0x0000000000041947 */ /* 0x000fea0003800000 */
[----:B------:R1:W5:Y:S02]  /*3400*/  LDG.E.U8 R27, desc[UR20][R24.64+0x1] ;  /* 0x00000114181b7981 */ /* 0x000364000c1e1100 */
.L_x_39:
[----:B------:R-:W-:Y:S05]  /*3410*/  BSYNC B1 ;  /* 0x0000000000017941 */ /* 0x000fea0003800000 */
.L_x_38:
[----:B------:R-:W-:Y:S05]  /*3420*/  @P1 BRA `(.L_x_40) ;  /* 0x0000000400bc1947 */ /* 0x000fea0003800000 */
[----:B-----5:R-:W-:Y:S01]  /*3430*/  LOP3.LUT R27, R27, 0xff, RZ, 0xc0, !PT ;  /* 0x000000ff1b1b7812 */ /* 0x020fe200078ec0ff */
[----:B------:R-:W-:Y:S01]  /*3440*/  ULDC.64 UR6, c[0x0][0x5c0] ;  /* 0x0001700000067ab9 */ /* 0x000fe20000000a00 */
[----:B------:R-:W-:Y:S02]  /*3450*/  IADD3 R12, P0, P1, R11, R12, R15 ;  /* 0x0000000c0b0c7210 */ /* 0x000fe4000791e00f */
[----:B------:R-:W-:Y:S02]  /*3460*/  F2FP.F16.E4M3.UNPACK_B R27, R27 ;  /* 0x0000001bff1b723e */ /* 0x000fe400020006ff */
[----:B------:R-:W-:Y:S02]  /*3470*/  IADD3.X R31, R14, R31, R16, P0, P1 ;  /* 0x0000001f0e1f7210 */ /* 0x000fe400007e2410 */
[----:B------:R-:W-:Y:S01]  /*3480*/  IADD3 R12, P0, R12, UR6, RZ ;  /* 0x000000060c0c7c10 */ /* 0x000fe2000ff1e0ff */
[----:B------:R-:W-:-:S03]  /*3490*/  HADD2.F32 R27, -RZ, R27.H0_H0 ;  /* 0x2000001bff1b7230 */ /* 0x000fc60000004100 */
[----:B------:R-:W-:Y:S02]  /*34a0*/  IADD3.X R13, R31, UR7, RZ, P0, !PT ;  /* 0x000000071f0d7c10 */ /* 0x000fe400087fe4ff */
[----:B------:R-:W-:-:S04]  /*34b0*/  FMUL R27, R27, R10 ;  /* 0x0000000a1b1b7220 */ /* 0x000fc80000400000 */
[----:B------:R-:W-:-:S05]  /*34c0*/  FFMA R27, R26, R3, R27 ;  /* 0x000000031a1b7223 */ /* 0x000fca000000001b */
[----:B------:R-:W-:-:S05]  /*34d0*/  F2FP.SATFINITE.E4M3.F32.PACK_AB_MERGE_C R27, RZ, R27, RZ ;  /* 0x0000001bff1b723e */ /* 0x000fca00048070ff */
[----:B------:R2:W-:Y:S01]  /*34e0*/  STG.E.U8 desc[UR20][R12.64+0x1], R27 ;  /* 0x0000011b0c007986 */ /* 0x0005e2000c101114 */
[----:B------:R-:W-:Y:S05]  /*34f0*/  BRA `(.L_x_40) ;  /* 0x0000000400887947 */ /* 0x000fea0003800000 */
.L_x_37:
[C---:B------:R-:W-:Y:S01]  /*3500*/  ISETP.GE.AND P1, PT, R34.reuse, 0x9, PT ;  /* 0x000000092200780c */ /* 0x040fe20003f26270 */
[-C--:B------:R-:W-:Y:S01]  /*3510*/  FMUL R41, R41, R3.reuse ;  /* 0x0000000329297220 */ /* 0x080fe20000400000 */
[----:B------:R-:W-:Y:S01]  /*3520*/  ISETP.GE.AND P5, PT, R34, 0x1, PT ;  /* 0x000000012200780c */ /* 0x000fe20003fa6270 */
[-C--:B------:R-:W-:Y:S01]  /*3530*/  FMUL R58, R58, R3.reuse ;  /* 0x000000033a3a7220 */ /* 0x080fe20000400000 */
[----:B------:R-:W-:Y:S01]  /*3540*/  ISETP.LT.OR P6, PT, R33, 0x1, !P1 ;  /* 0x000000012100780c */ /* 0x000fe20004fc1670 */
[-C--:B------:R-:W-:Y:S01]  /*3550*/  FMUL R57, R57, R3.reuse ;  /* 0x0000000339397220 */ /* 0x080fe20000400000 */
[C---:B------:R-:W-:Y:S01]  /*3560*/  ISETP.LT.OR P1, PT, R33.reuse, 0x2, !P1 ;  /* 0x000000022100780c */ /* 0x040fe20004f21670 */
[-C--:B------:R-:W-:Y:S01]  /*3570*/  FMUL R56, R56, R3.reuse ;  /* 0x0000000338387220 */ /* 0x080fe20000400000 */
[----:B------:R-:W-:Y:S01]  /*3580*/  ISETP.LT.OR P2, PT, R33, 0x1, !P5 ;  /* 0x000000012100780c */ /* 0x000fe20006f41670 */
[-C--:B------:R-:W-:Y:S01]  /*3590*/  FMUL R43, R43, R3.reuse ;  /* 0x000000032b2b7220 */ /* 0x080fe20000400000 */
[----:B------:R-:W-:Y:S01]  /*35a0*/  ISETP.LT.OR P5, PT, R33, 0x2, !P5 ;  /* 0x000000022100780c */ /* 0x000fe20006fa1670 */
[----:B------:R-:W-:Y:S01]  /*35b0*/  FMUL R42, R42, R3 ;  /* 0x000000032a2a7220 */ /* 0x000fe20000400000 */
[----:B------:R-:W-:Y:S01]  /*35c0*/  F2FP.SATFINITE.E4M3.F32.PACK_AB_MERGE_C R41, RZ, R41, RZ ;  /* 0x00000029ff29723e */ /* 0x000fe200048070ff */
[-C--:B------:R-:W-:Y:S01]  /*35d0*/  FMUL R35, R35, R3.reuse ;  /* 0x0000000323237220 */ /* 0x080fe20000400000 */
[----:B------:R-:W-:Y:S01]  /*35e0*/  F2FP.SATFINITE.E4M3.F32.PACK_AB_MERGE_C R13, RZ, R58, RZ ;  /* 0x0000003aff0d723e */ /* 0x000fe200048070ff */
[----:B------:R-:W-:Y:S01]  /*35f0*/  FMUL R32, R32, R3 ;  /* 0x0000000320207220 */ /* 0x000fe20000400000 */
[----:B------:R-:W-:Y:S01]  /*3600*/  F2FP.SATFINITE.E4M3.F32.PACK_AB_MERGE_C R57, RZ, R57, RZ ;  /* 0x00000039ff39723e */ /* 0x000fe200048070ff */
[----:B------:R-:W0:Y:S01]  /*3610*/  @!P6 LDC.64 R36, c[0x0][0x5c0] ;  /* 0x00017000ff24eb82 */ /* 0x000e220000000a00 */
[----:B------:R-:W-:Y:S01]  /*3620*/  F2FP.SATFINITE.E4M3.F32.PACK_AB_MERGE_C R43, RZ, R43, RZ ;  /* 0x0000002bff2b723e */ /* 0x000fe200048070ff */
[----:B------:R-:W-:Y:S01]  /*3630*/  FMUL R30, R30, R3 ;  /* 0x000000031e1e7220 */ /* 0x000fe20000400000 */
[----:B------:R-:W-:Y:S01]  /*3640*/  F2FP.SATFINITE.E4M3.F32.PACK_AB_MERGE_C R35, RZ, R35, RZ ;  /* 0x00000023ff23723e */ /* 0x000fe200048070ff */
[-C--:B------:R-:W-:Y:S01]  /*3650*/  FMUL R28, R28, R3.reuse ;  /* 0x000000031c1c7220 */ /* 0x080fe20000400000 */
[-C--:B------:R-:W-:Y:S01]  /*3660*/  FMUL R27, R27, R3.reuse ;  /* 0x000000031b1b7220 */ /* 0x080fe20000400000 */
[----:B------:R-:W-:-:S02]  /*3670*/  FMUL R26, R26, R3 ;  /* 0x000000031a1a7220 */ /* 0x000fc40000400000 */
[----:B------:R-:W1:Y:S02]  /*3680*/  @!P1 LDC.64 R38, c[0x0][0x5c0] ;  /* 0x00017000ff269b82 */ /* 0x000e640000000a00 */
[----:B------:R-:W-:-:S06]  /*3690*/  F2FP.SATFINITE.E4M3.F32.PACK_AB_MERGE_C R27, RZ, R27, RZ ;  /* 0x0000001bff1b723e */ /* 0x000fcc00048070ff */
[----:B------:R-:W2:Y:S01]  /*36a0*/  @!P2 LDC.64 R22, c[0x0][0x5c0] ;  /* 0x00017000ff16ab82 */ /* 0x000ea20000000a00 */
[----:B0-----:R-:W-:-:S07]  /*36b0*/  @!P6 IADD3 R36, P0, P4, R12, R36, R15 ;  /* 0x000000240c24e210 */ /* 0x001fce0007c1e00f */
[----:B------:R-:W0:Y:S01]  /*36c0*/  @!P5 LDC.64 R24, c[0x0][0x5c0] ;  /* 0x00017000ff18db82 */ /* 0x000e220000000a00 */
[----:B------:R-:W-:Y:S02]  /*36d0*/  @!P6 IADD3.X R37, R31, R37, R16, P0, P4 ;  /* 0x000000251f25e210 */ /* 0x000fe400007e8410 */
[----:B-1----:R-:W-:-:S04]  /*36e0*/  @!P1 IADD3 R38, P0, P4, R12, R38, R15 ;  /* 0x000000260c269210 */ /* 0x002fc80007c1e00f */
[----:B------:R-:W-:Y:S02]  /*36f0*/  @!P1 IADD3.X R39, R31, R39, R16, P0, P4 ;  /* 0x000000271f279210 */ /* 0x000fe400007e8410 */
[----:B------:R-:W-:Y:S02]  /*3700*/  ISETP.GE.AND P0, PT, R34, 0x81, PT ;  /* 0x000000812200780c */ /* 0x000fe40003f06270 */
[----:B--2---:R-:W-:-:S05]  /*3710*/  @!P2 IADD3 R22, P4, R12, R22, RZ ;  /* 0x000000160c16a210 */ /* 0x004fca0007f9e0ff */
[----:B------:R-:W-:Y:S01]  /*3720*/  @!P2 IMAD.X R23, R31, 0x1, R23, P4 ;  /* 0x000000011f17a824 */ /* 0x000fe200020e0617 */
[C---:B------:R-:W-:Y:S02]  /*3730*/  ISETP.LT.OR P4, PT, R33.reuse, 0x1, !P0 ;  /* 0x000000012100780c */ /* 0x040fe40004781670 */
[----:B------:R-:W-:Y:S02]  /*3740*/  ISETP.LT.OR P0, PT, R33, 0x2, !P0 ;  /* 0x000000022100780c */ /* 0x000fe40004701670 */
[----:B------:R1:W-:Y:S01]  /*3750*/  @!P2 STG.E.U8 desc[UR20][R22.64], R41 ;  /* 0x000000291600a986 */ /* 0x0003e2000c101114 */
[----:B0-----:R-:W-:-:S05]  /*3760*/  @!P5 IADD3 R24, P2, R12, R24, RZ ;  /* 0x000000180c18d210 */ /* 0x001fca0007f5e0ff */
[----:B------:R-:W-:Y:S01]  /*3770*/  @!P5 IMAD.X R25, R31, 0x1, R25, P2 ;  /* 0x000000011f19d824 */ /* 0x000fe200010e0619 */
[----:B------:R-:W-:Y:S02]  /*3780*/  ISETP.GE.AND P2, PT, R34, 0x89, PT ;  /* 0x000000892200780c */ /* 0x000fe40003f46270 */
[----:B------:R-:W0:Y:S02]  /*3790*/  @!P4 LDC.64 R44, c[0x0][0x5c0] ;  /* 0x00017000ff2ccb82 */ /* 0x000e240000000a00 */
[----:B------:R2:W-:Y:S01]  /*37a0*/  @!P5 STG.E.U8 desc[UR20][R24.64+0x1], R13 ;  /* 0x0000010d1800d986 */ /* 0x0005e2000c101114 */
[----:B------:R-:W-:Y:S02]  /*37b0*/  ISETP.LT.OR P5, PT, R33, 0x1, !P2 ;  /* 0x000000012100780c */ /* 0x000fe400057a1670 */
[----:B-1----:R-:W-:Y:S01]  /*37c0*/  F2FP.SATFINITE.E4M3.F32.PACK_AB_MERGE_C R41, RZ, R56, RZ ;  /* 0x00000038ff29723e */ /* 0x002fe200048070ff */
[----:B------:R1:W-:Y:S02]  /*37d0*/  @!P6 STG.E.U8 desc[UR20][R36.64], R57 ;  /* 0x000000392400e986 */ /* 0x0003e4000c101114 */
[----:B------:R-:W3:Y:S02]  /*37e0*/  @!P0 LDC.64 R46, c[0x0][0x5c0] ;  /* 0x00017000ff2e8b82 */ /* 0x000ee40000000a00 */
[----:B------:R4:W-:Y:S01]  /*37f0*/  @!P1 STG.E.U8 desc[UR20][R38.64+0x1], R41 ;  /* 0x0000012926009986 */ /* 0x0009e2000c101114 */
[----:B--2---:R-:W-:-:S02]  /*3800*/  F2FP.SATFINITE.E4M3.F32.PACK_AB_MERGE_C R13, RZ, R42, RZ ;  /* 0x0000002aff0d723e */ /* 0x004fc400048070ff */
[----:B0-----:R-:W-:-:S04]  /*3810*/  @!P4 IADD3 R22, P1, P6, R12, R44, R17 ;  /* 0x0000002c0c16c210 */ /* 0x001fc80007e3e011 */
[--C-:B------:R-:W-:Y:S02]  /*3820*/  @!P4 IADD3.X R23, R31, R45, R18.reuse, P1, P6 ;  /* 0x0000002d1f17c210 */ /* 0x100fe40000fec412 */
[----:B------:R-:W-:Y:S01]  /*3830*/  ISETP.LT.OR P1, PT, R33, 0x2, !P2 ;  /* 0x000000022100780c */ /* 0x000fe20005721670 */
[----:B------:R-:W0:Y:S01]  /*3840*/  @!P5 LDC.64 R44, c[0x0][0x5c0] ;  /* 0x00017000ff2cdb82 */ /* 0x000e220000000a00 */
[----:B---3--:R-:W-:Y:S01]  /*3850*/  @!P0 IADD3 R24, P2, P6, R12, R46, R17 ;  /* 0x0000002e0c188210 */ /* 0x008fe20007e5e011 */
[----:B------:R-:W-:Y:S03]  /*3860*/  @!P4 STG.E.U8 desc[UR20][R22.64], R43 ;  /* 0x0000002b1600c986 */ /* 0x000fe6000c101114 */
[----:B------:R-:W-:Y:S02]  /*3870*/  @!P0 IADD3.X R25, R31, R47, R18, P2, P6 ;  /* 0x0000002f1f198210 */ /* 0x000fe400017ec412 */
[----:B------:R-:W-:-:S02]  /*3880*/  ISETP.GE.AND P2, PT, R34, 0x101, PT ;  /* 0x000001012200780c */ /* 0x000fc40003f46270 */
[-CC-:B-1----:R-:W-:Y:S01]  /*3890*/  @!P5 IADD3 R37, P4, P6, R17, R12.reuse, R15.reuse ;  /* 0x0000000c1125d210 */ /* 0x182fe20007e9e00f */
[----:B------:R1:W-:Y:S01]  /*38a0*/  @!P0 STG.E.U8 desc[UR20][R24.64+0x1], R13 ;  /* 0x0000010d18008986 */ /* 0x0003e2000c101114 */
[C---:B------:R-:W-:Y:S01]  /*38b0*/  ISETP.LT.OR P0, PT, R33.reuse, 0x1, !P2 ;  /* 0x000000012100780c */ /* 0x040fe20005701670 */
[----:B------:R-:W2:Y:S01]  /*38c0*/  @!P1 LDC.64 R46, c[0x0][0x5c0] ;  /* 0x00017000ff2e9b82 */ /* 0x000ea20000000a00 */
[----:B------:R-:W-:Y:S02]  /*38d0*/  ISETP.LT.OR P2, PT, R33, 0x2, !P2 ;  /* 0x000000022100780c */ /* 0x000fe40005741670 */
[----:B----4-:R-:W-:Y:S02]  /*38e0*/  @!P5 IADD3.X R38, R18, R31, R16, P4, P6 ;  /* 0x0000001f1226d210 */ /* 0x010fe400027ec410 */
[----:B------:R-:W-:-:S04]  /*38f0*/  @!P1 IADD3 R39, P4, P6, R17, R12, R15 ;  /* 0x0000000c11279210 */ /* 0x000fc80007e9e00f */
[----:B------:R-:W-:Y:S02]  /*3900*/  @!P1 IADD3.X R40, R18, R31, R16, P4, P6 ;  /* 0x0000001f12289210 */ /* 0x000fe400027ec410 */
[----:B------:R-:W-:Y:S01]  /*3910*/  ISETP.GE.AND P4, PT, R34, 0x109, PT ;  /* 0x000001092200780c */ /* 0x000fe20003f86270 */
[----:B-1----:R-:W1:Y:S01]  /*3920*/  @!P0 LDC.64 R24, c[0x0][0x5c0] ;  /* 0x00017000ff188b82 */ /* 0x002e620000000a00 */
[----:B0-----:R-:W-:Y:S02]  /*3930*/  @!P5 IADD3 R36, P6, R37, R44, RZ ;  /* 0x0000002c2524d210 */ /* 0x001fe40007fde0ff */
[----:B------:R-:W-:-:S03]  /*3940*/  F2FP.SATFINITE.E4M3.F32.PACK_AB_MERGE_C R13, RZ, R32, RZ ;  /* 0x00000020ff0d723e */ /* 0x000fc600048070ff */
[----:B------:R-:W-:Y:S01]  /*3950*/  @!P5 IMAD.X R37, R38, 0x1, R45, P6 ;  /* 0x000000012625d824 */ /* 0x000fe200030e062d */
[C---:B------:R-:W-:Y:S01]  /*3960*/  ISETP.LT.OR P6, PT, R33.reuse, 0x1, !P4 ;  /* 0x000000012100780c */ /* 0x040fe200067c1670 */
[----:B------:R-:W0:Y:S01]  /*3970*/  @!P2 LDC.64 R42, c[0x0][0x5c0] ;  /* 0x00017000ff2aab82 */ /* 0x000e220000000a00 */
[----:B------:R-:W-:Y:S02]  /*3980*/  ISETP.LT.OR P4, PT, R33, 0x2, !P4 ;  /* 0x000000022100780c */ /* 0x000fe40006781670 */
[----:B------:R3:W-:Y:S01]  /*3990*/  @!P5 STG.E.U8 desc[UR20][R36.64], R35 ;  /* 0x000000232400d986 */ /* 0x0007e2000c101114 */
[----:B--2---:R-:W-:-:S05]  /*39a0*/  @!P1 IADD3 R22, P5, R39, R46, RZ ;  /* 0x0000002e27169210 */ /* 0x004fca0007fbe0ff */
[----:B------:R-:W-:-:S03]  /*39b0*/  @!P1 IMAD.X R23, R40, 0x1, R47, P5 ;  /* 0x0000000128179824 */ /* 0x000fc600028e062f */
[----:B------:R-:W2:Y:S02]  /*39c0*/  @!P6 LDC.64 R38, c[0x0][0x5c0] ;  /* 0x00017000ff26eb82 */ /* 0x000ea40000000a00 */
[----:B------:R4:W-:Y:S01]  /*39d0*/  @!P1 STG.E.U8 desc[UR20][R22.64+0x1], R13 ;  /* 0x0000010d16009986 */ /* 0x0009e2000c101114 */
[----:B---3--:R-:W-:Y:S02]  /*39e0*/  F2FP.SATFINITE.E4M3.F32.PACK_AB_MERGE_C R35, RZ, R30, RZ ;  /* 0x0000001eff23723e */ /* 0x008fe400048070ff */
[----:B-1----:R-:W-:-:S03]  /*39f0*/  @!P0 IADD3 R24, P1, P5, R12, R24, R11 ;  /* 0x000000180c188210 */ /* 0x002fc60007d3e00b */
[----:B------:R-:W1:Y:S01]  /*3a00*/  @!P4 LDC.64 R44, c[0x0][0x5c0] ;  /* 0x00017000ff2ccb82 */ /* 0x000e620000000a00 */
[----:B------:R-:W-:Y:S02]  /*3a10*/  @!P0 IADD3.X R25, R31, R25, R14, P1, P5 ;  /* 0x000000191f198210 */ /* 0x000fe40000fea40e */
[----:B0-----:R-:W-:-:S03]  /*3a20*/  @!P2 IADD3 R32, P1, P5, R12, R42, R11 ;  /* 0x0000002a0c20a210 */ /* 0x001fc60007d3e00b */
[----:B------:R0:W-:Y:S01]  /*3a30*/  @!P0 STG.E.U8 desc[UR20][R24.64], R35 ;  /* 0x0000002318008986 */ /* 0x0001e2000c101114 */
[----:B------:R-:W-:Y:S02]  /*3a40*/  @!P2 IADD3.X R33, R31, R43, R14, P1, P5 ;  /* 0x0000002b1f21a210 */ /* 0x000fe40000fea40e */
[----:B------:R-:W-:-:S04]  /*3a50*/  @!P6 IADD3 R37, P1, P5, R11, R12, R15 ;  /* 0x0000000c0b25e210 */ /* 0x000fc80007d3e00f */
[CCC-:B------:R-:W-:Y:S02]  /*3a60*/  @!P6 IADD3.X R30, R14.reuse, R31.reuse, R16.reuse, P1, P5 ;  /* 0x0000001f0e1ee210 */ /* 0x1c0fe40000fea410 */
[----:B------:R-:W-:Y:S02]  /*3a70*/  @!P4 IADD3 R41, P1, P5, R11, R12, R15 ;  /* 0x0000000c0b29c210 */ /* 0x000fe40007d3e00f */
[----:B--2---:R-:W-:Y:S02]  /*3a80*/  @!P6 IADD3 R12, P0, R37, R38, RZ ;  /* 0x00000026250ce210 */ /* 0x004fe40007f1e0ff */
[----:B------:R-:W-:Y:S02]  /*3a90*/  @!P4 IADD3.X R34, R14, R31, R16, P1, P5 ;  /* 0x0000001f0e22c210 */ /* 0x000fe40000fea410 */
[----:B------:R-:W-:Y:S01]  /*3aa0*/  F2FP.SATFINITE.E4M3.F32.PACK_AB_MERGE_C R31, RZ, R28, RZ ;  /* 0x0000001cff1f723e */ /* 0x000fe200048070ff */
[----:B----4-:R-:W-:Y:S01]  /*3ab0*/  @!P6 IMAD.X R13, R30, 0x1, R39, P0 ;  /* 0x000000011e0de824 */ /* 0x010fe200000e0627 */
[----:B-1----:R-:W-:-:S02]  /*3ac0*/  @!P4 IADD3 R22, P1, R41, R44, RZ ;  /* 0x0000002c2916c210 */ /* 0x002fc40007f3e0ff */
[----:B0-----:R-:W-:Y:S01]  /*3ad0*/  F2FP.SATFINITE.E4M3.F32.PACK_AB_MERGE_C R25, RZ, R26, RZ ;  /* 0x0000001aff19723e */ /* 0x001fe200048070ff */
[----:B------:R0:W-:Y:S02]  /*3ae0*/  @!P2 STG.E.U8 desc[UR20][R32.64+0x1], R31 ;  /* 0x0000011f2000a986 */ /* 0x0001e4000c101114 */
[----:B------:R-:W-:Y:S02]  /*3af0*/  @!P4 IMAD.X R23, R34, 0x1, R45, P1 ;  /* 0x000000012217c824 */ /* 0x000fe400008e062d */
[----:B------:R0:W-:Y:S04]  /*3b00*/  @!P6 STG.E.U8 desc[UR20][R12.64], R27 ;  /* 0x0000001b0c00e986 */ /* 0x0001e8000c101114 */
[----:B------:R0:W-:Y:S02]  /*3b10*/  @!P4 STG.E.U8 desc[UR20][R22.64+0x1], R25 ;  /* 0x000001191600c986 */ /* 0x0001e4000c101114 */
.L_x_40:
[----:B------:R-:W-:Y:S05]  /*3b20*/  BSYNC B0 ;  /* 0x0000000000007941 */ /* 0x000fea0003800000 */
.L_x_36:
[----:B------:R-:W-:Y:S01]  /*3b30*/  IADD3 R6, P0, R6, UR14, RZ ;  /* 0x0000000e06067c10 */ /* 0x000fe2000ff1e0ff */
[----:B------:R-:W-:Y:S01]  /*3b40*/  ULDC.64 UR6, c[0x0][0x650] ;  /* 0x0001940000067ab9 */ /* 0x000fe20000000a00 */
[----:B0-2---:R-:W-:Y:S01]  /*3b50*/  PRMT R12, RZ, 0x7610, R12 ;  /* 0x00007610ff0c7816 */ /* 0x005fe2000000000c */
[----:B------:R-:W-:Y:S01]  /*3b60*/  IMAD.MOV.U32 R40, RZ, RZ, -0x1 ;  /* 0xffffffffff287424 */ /* 0x000fe200078e00ff */
[----:B------:R-:W-:Y:S01]  /*3b70*/  IADD3.X R7, R7, UR13, RZ, P0, !PT ;  /* 0x0000000d07077c10 */ /* 0x000fe200087fe4ff */
[----:B------:R-:W-:Y:S01]  /*3b80*/  IMAD.MOV.U32 R37, RZ, RZ, -0x1 ;  /* 0xffffffffff257424 */ /* 0x000fe200078e00ff */
[----:B------:R-:W-:-:S04]  /*3b90*/  ISETP.GE.U32.AND P0, PT, R6, UR6, PT ;  /* 0x0000000606007c0c */ /* 0x000fc8000bf06070 */
[----:B------:R-:W-:-:S13]  /*3ba0*/  ISETP.GE.U32.AND.EX P0, PT, R7, UR7, PT, P0 ;  /* 0x0000000707007c0c */ /* 0x000fda000bf06100 */
[----:B------:R-:W-:Y:S05]  /*3bb0*/  @P0 BRA `(.L_x_41) ;  /* 0x0000000400600947 */ /* 0x000fea0003800000 */
[----:B------:R-:W0:Y:S01]  /*3bc0*/  S2R R32, SR_CTAID.X ;  /* 0x0000000000207919 */ /* 0x000e220000002500 */
[----:B-----5:R-:W2:Y:S01]  /*3bd0*/  LDC.64 R26, c[0x0][0x628] ;  /* 0x00018a00ff1a7b82 */ /* 0x020ea20000000a00 */
[----:B------:R-:W-:Y:S01]  /*3be0*/  ULDC UR6, c[0x0][0x150] ;  /* 0x0000540000067ab9 */ /* 0x000fe20000000800 */
[----:B-1----:R-:W-:Y:S01]  /*3bf0*/  IMAD.MOV.U32 R24, RZ, RZ, R6 ;  /* 0x000000ffff187224 */ /* 0x002fe200078e0006 */
[----:B------:R-:W1:Y:S01]  /*3c00*/  S2R R34, SR_CTAID.Y ;  /* 0x0000000000227919 */ /* 0x000e620000002600 */
[----:B------:R-:W-:-:S04]  /*3c10*/  IMAD.MOV.U32 R25, RZ, RZ, R7 ;  /* 0x000000ffff197224 */ /* 0x000fc800078e0007 */
[----:B------:R-:W3:Y:S08]  /*3c20*/  LDC R35, c[0x0][0x144] ;  /* 0x00005100ff237b82 */ /* 0x000ef00000000800 */
[----:B------:R-:W1:Y:S08]  /*3c30*/  LDC R28, c[0x0][0x630] ;  /* 0x00018c00ff1c7b82 */ /* 0x000e700000000800 */
[----:B------:R-:W1:Y:S01]  /*3c40*/  LDC.64 R30, c[0x0][0x620] ;  /* 0x00018800ff1e7b82 */ /* 0x000e620000000a00 */
[----:B--2---:R-:W-:-:S04]  /*3c50*/  ISETP.NE.U32.AND P0, PT, R26, RZ, PT ;  /* 0x000000ff1a00720c */ /* 0x004fc80003f05070 */
[----:B------:R-:W-:Y:S02]  /*3c60*/  ISETP.NE.AND.EX P0, PT, R27, RZ, PT, P0 ;  /* 0x000000ff1b00720c */ /* 0x000fe40003f05300 */
[----:B0-----:R-:W-:-:S05]  /*3c70*/  I2FP.F32.U32 R12, R32 ;  /* 0x00000020000c7245 */ /* 0x001fca0000201000 */
[----:B------:R-:W-:-:S04]  /*3c80*/  FMUL R12, R12, UR6 ;  /* 0x000000060c0c7c20 */ /* 0x000fc80008400000 */
[----:B------:R0:W2:Y:S02]  /*3c90*/  F2I.U32.TRUNC.NTZ R33, R12 ;  /* 0x0000000c00217305 */ /* 0x0000a4000020f000 */
[----:B---3--:R-:W-:Y:S05]  /*3ca0*/  @!P0 BRA `(.L_x_42) ;  /* 0x0000000000288947 */ /* 0x008fea0003800000 */
[----:B------:R-:W3:Y:S02]  /*3cb0*/  LDC R13, c[0x0][0x634] ;  /* 0x00018d00ff0d7b82 */ /* 0x000ee40000000800 */
[----:B---3--:R-:W-:-:S05]  /*3cc0*/  IADD3 R25, P0, R6, R13, RZ ;  /* 0x0000000d06197210 */ /* 0x008fca0007f1e0ff */
[----:B------:R-:W-:-:S04]  /*3cd0*/  IMAD.X R29, RZ, RZ, R7, P0 ;  /* 0x000000ffff1d7224 */ /* 0x000fc800000e0607 */
[----:B0-----:R-:W-:-:S04]  /*3ce0*/  IMAD.WIDE.U32 R12, R29, R26, RZ ;  /* 0x0000001a1d0c7225 */ /* 0x001fc800078e00ff */
[----:B------:R-:W-:-:S04]  /*3cf0*/  IMAD.WIDE.U32 R22, P0, R25, R27, R12 ;  /* 0x0000001b19167225 */ /* 0x000fc8000780000c */
[----:B------:R-:W-:-:S04]  /*3d00*/  IMAD.WIDE.U32 R12, R25, R26, RZ ;  /* 0x0000001a190c7225 */ /* 0x000fc800078e00ff */
[----:B------:R-:W-:Y:S01]  /*3d10*/  IMAD.X R25, RZ, RZ, RZ, P0 ;  /* 0x000000ffff197224 */ /* 0x000fe200000e06ff */
[----:B------:R-:W-:Y:S01]  /*3d20*/  IADD3 RZ, P0, R13, R22, RZ ;  /* 0x000000160dff7210 */ /* 0x000fe20007f1e0ff */
[----:B------:R-:W-:-:S04]  /*3d30*/  IMAD.MOV.U32 R24, RZ, RZ, R23 ;  /* 0x000000ffff187224 */ /* 0x000fc800078e0017 */
[----:B------:R-:W-:-:S08]  /*3d40*/  IMAD.WIDE.U32.X R24, R29, R27, R24, P0 ;  /* 0x0000001b1d187225 */ /* 0x000fd000000e0418 */
.L_x_42:
[----:B------:R-:W3:Y:S01]  /*3d50*/  LDC.64 R42, c[0x0][0x640] ;  /* 0x00019000ff2a7b82 */ /* 0x000ee20000000a00 */
[-C--:B-1----:R-:W-:Y:S01]  /*3d60*/  SHF.R.U64 R37, R24, R28.reuse, R25 ;  /* 0x0000001c18257219 */ /* 0x082fe20000001219 */
[----:B--2---:R-:W-:Y:S01]  /*3d70*/  IMAD.MOV R33, RZ, RZ, -R33 ;  /* 0x000000ffff217224 */ /* 0x004fe200078e0a21 */
[----:B0-----:R-:W-:Y:S01]  /*3d80*/  SHF.R.U32.HI R12, RZ, R28, R25 ;  /* 0x0000001cff0c7219 */ /* 0x001fe20000011619 */
[----:B------:R-:W-:Y:S01]  /*3d90*/  ULDC UR6, c[0x0][0x154] ;  /* 0x0000550000067ab9 */ /* 0x000fe20000000800 */
[----:B------:R-:W-:Y:S01]  /*3da0*/  IADD3 R23, P0, RZ, -R37, RZ ;  /* 0x80000025ff177210 */ /* 0x000fe20007f1e0ff */
[----:B------:R-:W-:Y:S02]  /*3db0*/  IMAD R38, R35, R33, R32 ;  /* 0x0000002123267224 */ /* 0x000fe400078e0220 */
[----:B------:R-:W0:Y:S01]  /*3dc0*/  LDC R24, c[0x0][0x618] ;  /* 0x00018600ff187b82 */ /* 0x000e220000000800 */
[----:B------:R-:W-:Y:S02]  /*3dd0*/  IMAD.MOV.U32 R25, RZ, RZ, 0x1 ;  /* 0x00000001ff197424 */ /* 0x000fe400078e00ff */
[----:B------:R-:W-:-:S04]  /*3de0*/  IMAD.X R13, RZ, RZ, ~R12, P0 ;  /* 0x000000ffff0d7224 */ /* 0x000fc800000e0e0c */
[-C--:B------:R-:W-:Y:S01]  /*3df0*/  IMAD R22, R13, R30.reuse, RZ ;  /* 0x0000001e0d167224 */ /* 0x080fe200078e02ff */
[----:B------:R-:W1:Y:S01]  /*3e00*/  LDC R36, c[0x0][0x608] ;  /* 0x00018200ff247b82 */ /* 0x000e620000000800 */
[----:B------:R-:W-:-:S04]  /*3e10*/  IMAD.WIDE.U32 R12, R23, R30, R6 ;  /* 0x0000001e170c7225 */ /* 0x000fc800078e0006 */
[----:B------:R-:W-:Y:S01]  /*3e20*/  IMAD R23, R23, R31, R22 ;  /* 0x0000001f17177224 */ /* 0x000fe200078e0216 */
[----:B------:R-:W-:Y:S02]  /*3e30*/  I2FP.F32.U32 R22, R34 ;  /* 0x0000002200167245 */ /* 0x000fe40000201000 */
[----:B------:R-:W2:Y:S01]  /*3e40*/  LDC R40, c[0x0][0x658] ;  /* 0x00019600ff287b82 */ /* 0x000ea20000000800 */
[----:B------:R-:W-:Y:S01]  /*3e50*/  IMAD.IADD R13, R13, 0x1, R23 ;  /* 0x000000010d0d7824 */ /* 0x000fe200078e0217 */
[----:B---3--:R-:W-:Y:S01]  /*3e60*/  ISETP.NE.U32.AND P0, PT, R42, RZ, PT ;  /* 0x000000ff2a00720c */ /* 0x008fe20003f05070 */
[----:B------:R-:W-:Y:S01]  /*3e70*/  FMUL R22, R22, UR6 ;  /* 0x0000000616167c20 */ /* 0x000fe20008400000 */
[----:B------:R-:W-:Y:S02]  /*3e80*/  IMAD.MOV.U32 R23, RZ, RZ, -0x1 ;  /* 0xffffffffff177424 */ /* 0x000fe400078e00ff */
[----:B------:R-:W-:Y:S01]  /*3e90*/  ISETP.NE.AND.EX P0, PT, R43, RZ, PT, P0 ;  /* 0x000000ff2b00720c */ /* 0x000fe20003f05300 */
[----:B------:R3:W2:Y:S01]  /*3ea0*/  F2I.U32.TRUNC.NTZ R29, R22 ;  /* 0x00000016001d7305 */ /* 0x0006a2000020f000 */
[----:B------:R-:W3:Y:S01]  /*3eb0*/  LDC R31, c[0x0][0x148] ;  /* 0x00005200ff1f7b82 */ /* 0x000ee20000000800 */
[----:B0-----:R-:W-:-:S02]  /*3ec0*/  SHF.R.U64 R28, R12, R24, R13 ;  /* 0x000000180c1c7219 */ /* 0x001fc4000000120d */
[----:B------:R-:W-:-:S05]  /*3ed0*/  SHF.R.U32.HI R13, RZ, R24, R13 ;  /* 0x00000018ff0d7219 */ /* 0x000fca000001160d */
[----:B------:R-:W0:Y:S01]  /*3ee0*/  LDC R32, c[0x0][0x600] ;  /* 0x00018000ff207b82 */ /* 0x000e220000000800 */
[-CC-:B-1----:R-:W-:Y:S02]  /*3ef0*/  SHF.R.U64 R26, R28, R36.reuse, R13.reuse ;  /* 0x000000241c1a7219 */ /* 0x182fe4000000120d */
[----:B------:R-:W-:-:S05]  /*3f00*/  SHF.R.U32.HI R13, RZ, R36, R13 ;  /* 0x00000024ff0d7219 */ /* 0x000fca000001160d */
[----:B------:R-:W1:Y:S01]  /*3f10*/  LDC R35, c[0x0][0x648] ;  /* 0x00019200ff237b82 */ /* 0x000e620000000800 */
[-CC-:B--2---:R-:W-:Y:S02]  /*3f20*/  SHF.R.U64 R30, R26, R40.reuse, R13.reuse ;  /* 0x000000281a1e7219 */ /* 0x184fe4000000120d */
[-C--:B------:R-:W-:Y:S02]  /*3f30*/  SHF.L.U32 R23, R23, R40.reuse, RZ ;  /* 0x0000002817177219 */ /* 0x080fe400000006ff */
[-C--:B------:R-:W-:Y:S01]  /*3f40*/  SHF.R.U32.HI R13, RZ, R40.reuse, R13 ;  /* 0x00000028ff0d7219 */ /* 0x080fe2000001160d */
[----:B------:R-:W-:Y:S01]  /*3f50*/  IMAD.MOV.U32 R12, RZ, RZ, R30 ;  /* 0x000000ffff0c7224 */ /* 0x000fe200078e001e */
[----:B------:R-:W-:Y:S01]  /*3f60*/  SHF.L.U32 R40, R25, R40, RZ ;  /* 0x0000002819287219 */ /* 0x000fe200000006ff */
[----:B------:R-:W2:Y:S01]  /*3f70*/  LDC R39, c[0x0][0x638] ;  /* 0x00018e00ff277b82 */ /* 0x000ea20000000800 */
[----:B------:R-:W-:-:S07]  /*3f80*/  LOP3.LUT R33, RZ, R23, RZ, 0x33, !PT ;  /* 0x00000017ff217212 */ /* 0x000fce00078e33ff */
[----:B------:R-:W0:Y:S01]  /*3f90*/  LDC R41, c[0x0][0x610] ;  /* 0x00018400ff297b82 */ /* 0x000e220000000800 */
[----:B------:R-:W-:Y:S05]  /*3fa0*/  @!P0 BRA `(.L_x_43) ;  /* 0x0000000000288947 */ /* 0x000fea0003800000 */
[----:B------:R-:W5:Y:S02]  /*3fb0*/  LDC R25, c[0x0][0x64c] ;  /* 0x00019300ff197b82 */ /* 0x000f640000000800 */
[----:B-----5:R-:W-:-:S05]  /*3fc0*/  IADD3 R25, P0, R30, R25, RZ ;  /* 0x000000191e197210 */ /* 0x020fca0007f1e0ff */
[----:B------:R-:W-:-:S04]  /*3fd0*/  IMAD.X R27, RZ, RZ, R13, P0 ;  /* 0x000000ffff1b7224 */ /* 0x000fc800000e060d */
[----:B------:R-:W-:-:S04]  /*3fe0*/  IMAD.WIDE.U32 R12, R27, R42, RZ ;  /* 0x0000002a1b0c7225 */ /* 0x000fc800078e00ff */
[----:B---3--:R-:W-:-:S04]  /*3ff0*/  IMAD.WIDE.U32 R22, P0, R25, R43, R12 ;  /* 0x0000002b19167225 */ /* 0x008fc8000780000c */
[----:B------:R-:W-:-:S04]  /*4000*/  IMAD.WIDE.U32 R12, R25, R42, RZ ;  /* 0x0000002a190c7225 */ /* 0x000fc800078e00ff */
[----:B------:R-:W-:Y:S01]  /*4010*/  IMAD.X R25, RZ, RZ, RZ, P0 ;  /* 0x000000ffff197224 */ /* 0x000fe200000e06ff */
[----:B------:R-:W-:Y:S01]  /*4020*/  IADD3 RZ, P0, R13, R22, RZ ;  /* 0x000000160dff7210 */ /* 0x000fe20007f1e0ff */
[----:B------:R-:W-:-:S04]  /*4030*/  IMAD.MOV.U32 R24, RZ, RZ, R23 ;  /* 0x000000ffff187224 */ /* 0x000fc800078e0017 */
[----:B------:R-:W-:-:S08]  /*4040*/  IMAD.WIDE.U32.X R12, R27, R43, R24, P0 ;  /* 0x0000002b1b0c7225 */ /* 0x000fd000000e0418 */
.L_x_43:
[----:B-1----:R-:W-:Y:S01]  /*4050*/  SHF.R.U64 R12, R12, R35, R13 ;  /* 0x000000230c0c7219 */ /* 0x002fe2000000120d */
[----:B---3--:R-:W-:Y:S01]  /*4060*/  IMAD.MOV R22, RZ, RZ, -R29 ;  /* 0x000000ffff167224 */ /* 0x008fe200078e0a1d */
[----:B------:R-:W-:Y:S01]  /*4070*/  LOP3.LUT R29, R26, R33, RZ, 0xc0, !PT ;  /* 0x000000211a1d7212 */ /* 0x000fe200078ec0ff */
[----:B0-----:R-:W-:Y:S02]  /*4080*/  VIADD R23, R32, 0xffffffff ;  /* 0xffffffff20177836 */ /* 0x001fe40000000000 */
[----:B------:R-:W-:Y:S02]  /*4090*/  IMAD.MOV R13, RZ, RZ, -R12 ;  /* 0x000000ffff0d7224 */ /* 0x000fe400078e0a0c */
[----:B------:R-:W-:Y:S01]  /*40a0*/  IMAD R29, R40, R12, R29 ;  /* 0x0000000c281d7224 */ /* 0x000fe200078e021d */
[----:B------:R-:W-:Y:S01]  /*40b0*/  LOP3.LUT R23, R28, R23, RZ, 0xc0, !PT ;  /* 0x000000171c177212 */ /* 0x000fe200078ec0ff */
[----:B------:R-:W-:Y:S02]  /*40c0*/  @P3 IMAD R38, R31, R22, R34 ;  /* 0x000000161f263224 */ /* 0x000fe400078e0222 */
[----:B--2---:R-:W-:-:S02]  /*40d0*/  IMAD R12, R13, R39, R30 ;  /* 0x000000270d0c7224 */ /* 0x004fc400078e021e */
[----:B------:R-:W-:Y:S02]  /*40e0*/  IMAD R29, R29, R41, R38 ;  /* 0x000000291d1d7224 */ /* 0x000fe400078e0226 */
[----:B------:R-:W-:Y:S02]  /*40f0*/  IMAD R22, R12, R32, R23 ;  /* 0x000000200c167224 */ /* 0x000fe400078e0217 */
[----:B------:R-:W-:-:S03]  /*4100*/  IMAD.MOV.U32 R13, RZ, RZ, 0x1 ;  /* 0x00000001ff0d7424 */ /* 0x000fc600078e00ff */
[----:B------:R-:W-:Y:S02]  /*4110*/  SEL R40, R22, R29, !P3 ;  /* 0x0000001d16287207 */ /* 0x000fe40005800000 */
[----:B------:R-:W-:Y:S02]  /*4120*/  PRMT R12, R13, 0x7610, R12 ;  /* 0x000076100d0c7816 */ /* 0x000fe4000000000c */
[----:B------:R-:W-:-:S07]  /*4130*/  SEL R29, R29, R22, !P3 ;  /* 0x000000161d1d7207 */ /* 0x000fce0005800000 */
.L_x_41:
[----:B------:R-:W-:Y:S01]  /*4140*/  LOP3.LUT P0, RZ, R12, 0xff, RZ, 0xc0, !PT ;  /* 0x000000ff0cff7812 */ /* 0x000fe2000780c0ff */
[----:B------:R-:W-:-:S04]  /*4150*/  UIMAD.WIDE.U32 UR6, UR5, 0x38e38e39, URZ ;  /* 0x38e38e39050678a5 */ /* 0x000fc8000f8e003f */
[----:B------:R-:W-:-:S04]  /*4160*/  USHF.R.U32.HI UR6, URZ, 0x1, UR7 ;  /* 0x000000013f067899 */ /* 0x000fc80008011607 */
[----:B------:R-:W-:-:S04]  /*4170*/  UIMAD UR5, UR6, -0x9, UR5 ;  /* 0xfffffff7060578a4 */ /* 0x000fc8000f8e0205 */
[----:B------:R-:W-:Y:S08]  /*4180*/  @P0 BRA `(.L_x_44) ;  /* 0xffffffd000d40947 */ /* 0x000ff0000383ffff */
[----:B------:R-:W-:Y:S05]  /*4190*/  EXIT ;  /* 0x000000000000794d */ /* 0x000fea0003800000 */
.L_x_8:
        /* <DEDUP_REMOVED lines=26> */
.L_x_46:
[----:B------:R-:W0:Y:S01]  /*4340*/  LDC.64 R28, c[0x0][0x640] ;  /* 0x00019000ff1c7b82 */ /* 0x000e220000000a00 */
[-CC-:B------:R-:W-:Y:S01]  /*4350*/  SHF.R.U64 R20, R16, R0.reuse, R17.reuse ;  /* 0x0000000010147219 */ /* 0x180fe20000001211 */
[----:B------:R-:W-:Y:S01]  /*4360*/  IMAD.MOV.U32 R26, RZ, RZ, 0x1 ;  /* 0x00000001ff1a7424 */ /* 0x000fe200078e00ff */
[----:B------:R-:W-:Y:S02]  /*4370*/  SHF.R.U32.HI R0, RZ, R0, R17 ;  /* 0x00000000ff007219 */ /* 0x000fe40000011611 */
[----:B------:R-:W-:-:S03]  /*4380*/  IADD3 R15, P0, RZ, -R20, RZ ;  /* 0x80000014ff0f7210 */ /* 0x000fc60007f1e0ff */
[----:B------:R-:W1:Y:S02]  /*4390*/  LDC R14, c[0x0][0x618] ;  /* 0x00018600ff0e7b82 */ /* 0x000e640000000800 */
[----:B------:R-:W-:-:S04]  /*43a0*/  IMAD.X R13, RZ, RZ, ~R0, P0 ;  /* 0x000000ffff0d7224 */ /* 0x000fc800000e0e00 */
[-C--:B------:R-:W-:Y:S02]  /*43b0*/  IMAD R0, R13, R24.reuse, RZ ;  /* 0x000000180d007224 */ /* 0x080fe400078e02ff */
[----:B------:R-:W2:Y:S01]  /*43c0*/  LDC R16, c[0x0][0x608] ;  /* 0x00018200ff107b82 */ /* 0x000ea20000000800 */
[----:B------:R-:W-:-:S04]  /*43d0*/  IMAD.WIDE.U32 R12, R15, R24, R6 ;  /* 0x000000180f0c7225 */ /* 0x000fc800078e0006 */
[----:B------:R-:W-:-:S03]  /*43e0*/  IMAD R15, R15, R25, R0 ;  /* 0x000000190f0f7224 */ /* 0x000fc600078e0200 */
[----:B------:R-:W3:Y:S01]  /*43f0*/  LDC R27, c[0x0][0x658] ;  /* 0x00019600ff1b7b82 */ /* 0x000ee20000000800 */
[----:B------:R-:W-:Y:S01]  /*4400*/  IMAD.IADD R13, R13, 0x1, R15 ;  /* 0x000000010d0d7824 */ /* 0x000fe200078e020f */
[----:B0-----:R-:W-:-:S04]  /*4410*/  ISETP.NE.U32.AND P0, PT, R28, RZ, PT ;  /* 0x000000ff1c00720c */ /* 0x001fc80003f05070 */
[----:B------:R-:W-:Y:S02]  /*4420*/  ISETP.NE.AND.EX P0, PT, R29, RZ, PT, P0 ;  /* 0x000000ff1d00720c */ /* 0x000fe40003f05300 */
[----:B------:R-:W0:Y:S01]  /*4430*/  LDC R18, c[0x0][0x600] ;  /* 0x00018000ff127b82 */ /* 0x000e220000000800 */
[-CC-:B-1----:R-:W-:Y:S01]  /*4440*/  SHF.R.U64 R2, R12, R14.reuse, R13.reuse ;  /* 0x0000000e0c027219 */ /* 0x182fe2000000120d */
[----:B------:R-:W-:Y:S01]  /*4450*/  IMAD.MOV.U32 R12, RZ, RZ, -0x1 ;  /* 0xffffffffff0c7424 */ /* 0x000fe200078e00ff */
[----:B------:R-:W-:-:S05]  /*4460*/  SHF.R.U32.HI R13, RZ, R14, R13 ;  /* 0x0000000eff0d7219 */ /* 0x000fca000001160d */
[----:B------:R-:W1:Y:S01]  /*4470*/  LDC R24, c[0x0][0x648] ;  /* 0x00019200ff187b82 */ /* 0x000e620000000800 */
[-CC-:B--2---:R-:W-:Y:S02]  /*4480*/  SHF.R.U64 R21, R2, R16.reuse, R13.reuse ;  /* 0x0000001002157219 */ /* 0x184fe4000000120d */
[----:B------:R-:W-:-:S05]  /*4490*/  SHF.R.U32.HI R0, RZ, R16, R13 ;  /* 0x00000010ff007219 */ /* 0x000fca000001160d */
[----:B------:R-:W2:Y:S01]  /*44a0*/  LDC R25, c[0x0][0x638] ;  /* 0x00018e00ff197b82 */ /* 0x000ea20000000800 */
[-C--:B---3--:R-:W-:Y:S02]  /*44b0*/  SHF.L.U32 R12, R12, R27.reuse, RZ ;  /* 0x0000001b0c0c7219 */ /* 0x088fe400000006ff */
[-CC-:B------:R-:W-:Y:S02]  /*44c0*/  SHF.R.U64 R23, R21, R27.reuse, R0.reuse ;  /* 0x0000001b15177219 */ /* 0x180fe40000001200 */
[----:B------:R-:W-:Y:S02]  /*44d0*/  LOP3.LUT R30, RZ, R12, RZ, 0x33, !PT ;  /* 0x0000000cff1e7212 */ /* 0x000fe400078e33ff */
[----:B------:R-:W-:Y:S01]  /*44e0*/  SHF.R.U32.HI R13, RZ, R27, R0 ;  /* 0x0000001bff0d7219 */ /* 0x000fe20000011600 */
[----:B------:R-:W3:Y:S01]  /*44f0*/  LDC R31, c[0x0][0x610] ;  /* 0x00018400ff1f7b82 */ /* 0x000ee20000000800 */
[----:B------:R-:W-:Y:S01]  /*4500*/  IMAD.MOV.U32 R12, RZ, RZ, R23 ;  /* 0x000000ffff0c7224 */ /* 0x000fe200078e0017 */
[----:B------:R-:W-:Y:S06]  /*4510*/  @!P0 BRA `(.L_x_47) ;  /* 0x0000000000288947 */ /* 0x000fec0003800000 */
        /* <DEDUP_REMOVED lines=10> */
.L_x_47:
[----:B-1----:R-:W-:Y:S01]  /*45c0*/  SHF.R.U64 R5, R12, R24, R13 ;  /* 0x000000180c057219 */ /* 0x002fe2000000120d */
[----:B0-----:R-:W-:Y:S01]  /*45d0*/  VIADD R13, R18, 0xffffffff ;  /* 0xffffffff120d7836 */ /* 0x001fe20000000000 */
[----:B------:R-:W-:Y:S01]  /*45e0*/  SHF.L.U32 R26, R26, R27, RZ ;  /* 0x0000001b1a1a7219 */ /* 0x000fe200000006ff */
[----:B------:R-:W-:Y:S01]  /*45f0*/  @P3 IMAD R10, R11, R22, R4 ;  /* 0x000000160b0a3224 */ /* 0x000fe200078e0204 */
[----:B------:R-:W-:Y:S01]  /*4600*/  LOP3.LUT R0, R21, R30, RZ, 0xc0, !PT ;  /* 0x0000001e15007212 */ /* 0x000fe200078ec0ff */
[----:B------:R-:W-:Y:S01]  /*4610*/  IMAD.MOV R12, RZ, RZ, -R5 ;  /* 0x000000ffff0c7224 */ /* 0x000fe200078e0a05 */
[----:B------:R-:W-:Y:S01]  /*4620*/  LOP3.LUT R11, R2, R13, RZ, 0xc0, !PT ;  /* 0x0000000d020b7212 */ /* 0x000fe200078ec0ff */
[----:B------:R-:W-:Y:S02]  /*4630*/  IMAD.MOV.U32 R2, RZ, RZ, 0x1 ;  /* 0x00000001ff027424 */ /* 0x000fe400078e00ff */
[----:B------:R-:W-:Y:S02]  /*4640*/  IMAD R5, R26, R5, R0 ;  /* 0x000000051a057224 */ /* 0x000fe400078e0200 */
[----:B--2---:R-:W-:-:S02]  /*4650*/  IMAD R0, R12, R25, R23 ;  /* 0x000000190c007224 */ /* 0x004fc400078e0217 */
[----:B---3--:R-:W-:Y:S02]  /*4660*/  IMAD R10, R5, R31, R10 ;  /* 0x0000001f050a7224 */ /* 0x008fe400078e020a */
[----:B------:R-:W-:Y:S01]  /*4670*/  IMAD R5, R0, R18, R11 ;  /* 0x0000001200057224 */ /* 0x000fe200078e020b */
[----:B------:R-:W-:Y:S01]  /*4680*/  PRMT R0, R2, 0x7610, R0 ;  /* 0x0000761002007816 */ /* 0x000fe20000000000 */
[----:B------:R-:W-:-:S03]  /*4690*/  IMAD.MOV.U32 R16, RZ, RZ, R20 ;  /* 0x000000ffff107224 */ /* 0x000fc600078e0014 */
[----:B------:R-:W-:Y:S02]  /*46a0*/  SEL R2, R5, R10, !P3 ;  /* 0x0000000a05027207 */ /* 0x000fe40005800000 */
[----:B------:R-:W-:-:S07]  /*46b0*/  SEL R18, R10, R5, !P3 ;  /* 0x000000050a127207 */ /* 0x000fce0005800000 */
.L_x_45:
[----:B------:R-:W-:-:S08]  /*46c0*/  NOP ;  /* 0x0000000000007918 */ /* 0x000fd00000000000 */
[----:B------:R-:W0:-:S00]  /*46d0*/  USETMAXREG.DEALLOC.CTAPOOL 0x28 ;  /* 0x00000028000079c8 */ /* 0x000e0000080e0500 */
[----:B0-----:R-:W-:-:S13]  /*46e0*/  ISETP.NE.AND P0, PT, R3, RZ, PT ;  /* 0x000000ff0300720c */ /* 0x001fda0003f05270 */
[----:B------:R-:W-:Y:S05]  /*46f0*/  @P0 EXIT ;  /* 0x000000000000094d */ /* 0x000fea0003800000 */
[----:B------:R-:W-:Y:S01]  /*4700*/  LOP3.LUT P0, RZ, R0, 0xff, RZ, 0xc0, !PT ;  /* 0x000000ff00ff7812 */ /* 0x000fe2000780c0ff */
[----:B------:R-:W-:Y:S02]  /*4710*/  IMAD.MOV.U32 R0, RZ, RZ, 0x1 ;  /* 0x00000001ff007424 */ /* 0x000fe400078e00ff */
[----:B------:R-:W-:-:S10]  /*4720*/  IMAD.MOV.U32 R17, RZ, RZ, RZ ;  /* 0x000000ffff117224 */ /* 0x000fd400078e00ff */
[----:B------:R-:W-:Y:S05]  /*4730*/  @!P0 BRA `(.L_x_48) ;  /* 0x0000000c00288947 */ /* 0x000fea0003800000 */
[----:B------:R-:W0:Y:S01]  /*4740*/  LDC R0, c[0x0][0x28c] ;  /* 0x0000a300ff007b82 */ /* 0x000e220000000800 */
[----:B------:R-:W1:Y:S01]  /*4750*/  S2R R12, SR_CgaCtaId ;  /* 0x00000000000c7919 */ /* 0x000e620000008800 */
[----:B------:R-:W-:Y:S01]  /*4760*/  ULDC UR5, c[0x0][0x658] ;  /* 0x0001960000057ab9 */ /* 0x000fe20000000800 */
[----:B------:R-:W-:Y:S01]  /*4770*/  UMOV UR6, 0xffffffff ;  /* 0xffffffff00067882 */ /* 0x000fe20000000000 */
[----:B------:R-:W-:Y:S01]  /*4780*/  BSSY B0, `(.L_x_48) ;  /* 0x00000c5000007945 */ /* 0x000fe20003800000 */
[----:B------:R-:W-:Y:S01]  /*4790*/  USHF.L.U32 UR6, UR6, UR5, URZ ;  /* 0x0000000506067299 */ /* 0x000fe2000800063f */
[----:B------:R-:W-:Y:S01]  /*47a0*/  IMAD.MOV.U32 R14, RZ, RZ, 0x1 ;  /* 0x00000001ff0e7424 */ /* 0x000fe200078e00ff */
[----:B------:R-:W-:Y:S01]  /*47b0*/  LOP3.LUT R15, R8, 0x2, RZ, 0xfc, !PT ;  /* 0x00000002080f7812 */ /* 0x000fe200078efcff */
[----:B------:R-:W-:Y:S01]  /*47c0*/  IMAD.MOV.U32 R17, RZ, RZ, RZ ;  /* 0x000000ffff117224 */ /* 0x000fe200078e00ff */
[----:B------:R-:W-:Y:S01]  /*47d0*/  ULDC UR4, c[0x0][0x600] ;  /* 0x0001800000047ab9 */ /* 0x000fe20000000800 */
[----:B------:R-:W-:Y:S01]  /*47e0*/  UMOV UR7, 0x1 ;  /* 0x0000000100077882 */ /* 0x000fe20000000000 */
[----:B------:R-:W-:-:S02]  /*47f0*/  UIADD3 UR18, UR4, -0x1, URZ ;  /* 0xffffffff04127890 */ /* 0x000fc4000fffe03f */
[----:B------:R-:W-:Y:S02]  /*4800*/  USHF.L.U32 UR20, UR7, UR5, URZ ;  /* 0x0000000507147299 */ /* 0x000fe4000800063f */
[----:B------:R-:W-:Y:S01]  /*4810*/  ULOP3.LUT UR19, URZ, UR6, URZ, 0x33, !UPT ;  /* 0x000000063f137292 */ /* 0x000fe2000f8e333f */
[----:B------:R-:W-:Y:S01]  /*4820*/  ULDC.64 UR22, c[0x0][0x198] ;  /* 0x0000660000167ab9 */ /* 0x000fe20000000a00 */
[----:B0-----:R-:W-:-:S05]  /*4830*/  VIADD R0, R0, 0x3f ;  /* 0x0000003f00007836 */ /* 0x001fca0000000000 */
[----:B------:R-:W-:-:S04]  /*4840*/  SHF.R.S32.HI R3, RZ, 0x1f, R0 ;  /* 0x0000001fff037819 */ /* 0x000fc80000011400 */
[----:B------:R-:W-:Y:S01]  /*4850*/  LEA.HI R3, R3, R0, RZ, 0x6 ;  /* 0x0000000003037211 */ /* 0x000fe200078f30ff */
[C---:B-1----:R-:W-:Y:S02]  /*4860*/  IMAD.SHL.U32 R11, R12.reuse, 0x4, RZ ;  /* 0x000000040c0b7824 */ /* 0x042fe400078e00ff */
[----:B------:R-:W-:Y:S01]  /*4870*/  IMAD.SHL.U32 R12, R12, 0x100, RZ ;  /* 0x000001000c0c7824 */ /* 0x000fe200078e00ff */
[----:B------:R-:W-:Y:S01]  /*4880*/  SHF.R.S32.HI R10, RZ, 0x6, R3 ;  /* 0x00000006ff0a7819 */ /* 0x000fe20000011403 */
[----:B------:R-:W-:Y:S01]  /*4890*/  IMAD.MOV.U32 R0, RZ, RZ, 0x1 ;  /* 0x00000001ff007424 */ /* 0x000fe200078e00ff */
[----:B------:R-:W-:Y:S02]  /*48a0*/  LOP3.LUT R11, R11, 0x4, RZ, 0xc0, !PT ;  /* 0x000000040b0b7812 */ /* 0x000fe400078ec0ff */
[----:B------:R-:W-:Y:S01]  /*48b0*/  LOP3.LUT R12, R12, 0x100, RZ, 0xc0, !PT ;  /* 0x000001000c0c7812 */ /* 0x000fe200078ec0ff */
[----:B------:R-:W-:-:S07]  /*48c0*/  VIADD R13, R10, 0x1 ;  /* 0x000000010a0d7836 */ /* 0x000fce0000000000 */
.L_x_59:
[----:B------:R-:W-:-:S03]  /*48d0*/  UMOV UR4, 0xffffffff ;  /* 0xffffffff00047882 */ /* 0x000fc60000000000 */
[----:B------:R-:W-:Y:S05]  /*48e0*/  BRA.DIV UR4, `(.L_x_49) ;  /* 0x0000001204607947 */ /* 0x000fea000b800000 */
[----:B------:R-:W-:-:S13]  /*48f0*/  ELECT P0, URZ, PT ;  /* 0x00000000003f782f */ /* 0x000fda0003800000 */
.L_x_75:
[----:B------:R-:W0:Y:S01]  /*4900*/  LDC R3, c[0x0][0x28c] ;  /* 0x0000a300ff037b82 */ /* 0x000e220000000800 */
[----:B------:R-:W-:Y:S01]  /*4910*/  BSSY B1, `(.L_x_50) ;  /* 0x0000038000017945 */ /* 0x000fe20003800000 */
[----:B0-----:R-:W-:-:S13]  /*4920*/  ISETP.LT.OR P0, PT, R3, 0x1, !P0 ;  /* 0x000000010300780c */ /* 0x001fda0004701670 */
[----:B------:R-:W-:Y:S05]  /*4930*/  @P0 BRA `(.L_x_51) ;  /* 0x0000000000d40947 */ /* 0x000fea0003800000 */
[----:B------:R-:W-:Y:S02]  /*4940*/  IMAD R19, R2, 0x8, R11 ;  /* 0x0000000802137824 */ /* 0x000fe400078e020b */
[----:B------:R-:W-:Y:S02]  /*4950*/  IMAD R20, R18, 0x180, RZ ;  /* 0x0000018012147824 */ /* 0x000fe400078e02ff */
[----:B------:R-:W-:Y:S02]  /*4960*/  IMAD.MOV.U32 R23, RZ, RZ, RZ ;  /* 0x000000ffff177224 */ /* 0x000fe400078e00ff */
[----:B------:R-:W-:Y:S02]  /*4970*/  IMAD.MOV.U32 R2, RZ, RZ, R13 ;  /* 0x000000ffff027224 */ /* 0x000fe400078e000d */
[----:B------:R-:W-:Y:S02]  /*4980*/  IMAD.MOV.U32 R3, RZ, RZ, R0 ;  /* 0x000000ffff037224 */ /* 0x000fe400078e0000 */
[----:B------:R-:W-:-:S07]  /*4990*/  IMAD.MOV.U32 R5, RZ, RZ, R17 ;  /* 0x000000ffff057224 */ /* 0x000fce00078e0011 */
.L_x_54:
[----:B------:R-:W0:Y:S01]  /*49a0*/  S2R R21, SR_CgaCtaId ;  /* 0x0000000000157919 */ /* 0x000e220000008800 */
[----:B------:R-:W-:Y:S02]  /*49b0*/  MOV R4, 0x400 ;  /* 0x0000040000047802 */ /* 0x000fe40000000f00 */
[----:B------:R-:W-:-:S13]  /*49c0*/  ISETP.NE.AND P1, PT, R9, RZ, PT ;  /* 0x000000ff0900720c */ /* 0x000fda0003f25270 */
[----:B------:R-:W1:Y:S01]  /*49d0*/  @!P1 LDC R18, c[0x0][0x500] ;  /* 0x00014000ff129b82 */ /* 0x000e620000000800 */
[----:B0-----:R-:W-:Y:S02]  /*49e0*/  LEA R22, R21, R4, 0x18 ;  /* 0x0000000415167211 */ /* 0x001fe400078ec0ff */
[----:B------:R-:W-:-:S03]  /*49f0*/  SHF.L.U32 R4, R3, 0x1f, RZ ;  /* 0x0000001f03047819 */ /* 0x000fc600000006ff */
[----:B------:R-:W-:-:S04]  /*4a00*/  IMAD R21, R5, 0x8, R22 ;  /* 0x0000000805157824 */ /* 0x000fc800078e0216 */
[----:B------:R-:W0:Y:S02]  /*4a10*/  SYNCS.PHASECHK.TRANS64.TRYWAIT P0, [R21+URZ+0x48], R4 ;  /* 0x00004804150075a7 */ /* 0x000e24000800017f */
[----:B01----:R-:W-:Y:S05]  /*4a20*/  @!P0 BRA `(.L_x_52) ;  /* 0x0000001000308947 */ /* 0x003fea0003800000 */
.L_x_76:
[----:B0-----:R-:W-:Y:S01]  /*4a30*/  PRMT R4, R15, 0x9910, RZ ;  /* 0x000099100f047816 */ /* 0x001fe200000000ff */
[----:B------:R0:W-:Y:S03]  /*4a40*/  @!P1 SYNCS.ARRIVE.TRANS64 RZ, [R21+URZ], R18 ;  /* 0x0000001215ff99a7 */ /* 0x0001e6000800003f */
[----:B------:R-:W-:-:S13]  /*4a50*/  ISETP.NE.AND P0, PT, R4, 0x2, PT ;  /* 0x000000020400780c */ /* 0x000fda0003f05270 */
[----:B0-----:R-:W-:Y:S05]  /*4a60*/  @P0 BRA `(.L_x_53) ;  /* 0x0000000000040947 */ /* 0x001fea0003800000 */
[----:B------:R-:W-:Y:S01]  /*4a70*/  BPT.TRAP 0x1 ;  /* 0x000000040000795c */ /* 0x000fe20000300000 */
.L_x_53:
[----:B------:R-:W-:Y:S01]  /*4a80*/  IMAD R4, R5, 0x6000, R22 ;  /* 0x0000600005047824 */ /* 0x000fe200078e0216 */
[----:B------:R-:W-:Y:S01]  /*4a90*/  R2UR UR17, R22 ;  /* 0x00000000161172ca */ /* 0x000fe200000e0000 */
[----:B------:R-:W-:Y:S01]  /*4aa0*/  VIADD R2, R2, 0xffffffff ;  /* 0xffffffff02027836 */ /* 0x000fe20000000000 */
[----:B------:R-:W-:Y:S01]  /*4ab0*/  R2UR UR9, R21 ;  /* 0x00000000150972ca */ /* 0x000fe200000e0000 */
[----:B------:R-:W-:Y:S01]  /*4ac0*/  UIADD3 UR4, UP0, UR22, 0xf0, URZ ;  /* 0x000000f016047890 */ /* 0x000fe2000ff1e03f */
[----:B------:R-:W-:Y:S01]  /*4ad0*/  R2UR UR5, R4 ;  /* 0x00000000040572ca */ /* 0x000fe200000e0000 */
[----:B------:R-:W-:Y:S01]  /*4ae0*/  IMAD R4, R5, 0x200, R12 ;  /* 0x0000020005047824 */ /* 0x000fe200078e020c */
[----:B------:R-:W-:Y:S01]  /*4af0*/  R2UR UR11, R20 ;  /* 0x00000000140b72ca */ /* 0x000fe200000e0000 */
[----:B------:R-:W-:Y:S01]  /*4b00*/  UIADD3 UR24, UP1, UR22, 0x1f0, URZ ;  /* 0x000001f016187890 */ /* 0x000fe2000ff3e03f */
[----:B------:R-:W-:Y:S01]  /*4b10*/  R2UR UR10, R23 ;  /* 0x00000000170a72ca */ /* 0x000fe200000e0000 */
[----:B------:R-:W-:Y:S01]  /*4b20*/  VIADD R5, R5, 0x1 ;  /* 0x0000000105057836 */ /* 0x000fe20000000000 */
[----:B------:R-:W-:Y:S01]  /*4b30*/  R2UR UR8, R4 ;  /* 0x00000000040872ca */ /* 0x000fe200000e0000 */
[----:B------:R-:W-:Y:S01]  /*4b40*/  UIADD3.X UR25, URZ, UR23, URZ, UP1, !UPT ;  /* 0x000000173f197290 */ /* 0x000fe20008ffe43f */
[----:B------:R-:W-:Y:S01]  /*4b50*/  R2UR UR12, R16 ;  /* 0x00000000100c72ca */ /* 0x000fe200000e0000 */
[----:B------:R-:W-:Y:S01]  /*4b60*/  UMOV UR6, 0x0 ;  /* 0x0000000000067882 */ /* 0x000fe20000000000 */
[----:B------:R-:W-:Y:S01]  /*4b70*/  R2UR UR21, R19 ;  /* 0x00000000131572ca */ /* 0x000fe200000e0000 */
[----:B------:R-:W-:Y:S01]  /*4b80*/  UMOV UR7, 0x10000000 ;  /* 0x1000000000077882 */ /* 0x000fe20000000000 */
[----:B------:R-:W-:Y:S01]  /*4b90*/  ISETP.GT.AND P1, PT, R2, 0x1, PT ;  /* 0x000000010200780c */ /* 0x000fe20003f24270 */
[----:B------:R-:W-:Y:S01]  /*4ba0*/  UIADD3 UR16, UR5, 0x180, URZ ;  /* 0x0000018005107890 */ /* 0x000fe2000fffe03f */
[----:B------:R-:W-:Y:S01]  /*4bb0*/  ISETP.NE.AND P0, PT, R5, 0x9, PT ;  /* 0x000000090500780c */ /* 0x000fe20003f05270 */
[----:B------:R-:W-:Y:S01]  /*4bc0*/  UIADD3.X UR5, URZ, UR23, URZ, UP0, !UPT ;  /* 0x000000173f057290 */ /* 0x000fe200087fe43f */
[----:B------:R-:W-:Y:S01]  /*4bd0*/  VIADD R23, R23, 0x40 ;  /* 0x0000004017177836 */ /* 0x000fe20000000000 */
[----:B------:R-:W-:Y:S01]  /*4be0*/  UMOV UR26, 0x30000 ;  /* 0x00030000001a7882 */ /* 0x000fe20000000000 */
[----:B------:R-:W-:Y:S01]  /*4bf0*/  SEL R4, RZ, 0x1, P0 ;  /* 0x00000001ff047807 */ /* 0x000fe20000000000 */
[----:B------:R-:W-:Y:S01]  /*4c00*/  UIADD3 UR17, UR17, 0x36180, UR8 ;  /* 0x0003618011117890 */ /* 0x000fe2000fffe008 */
[----:B------:R-:W-:-:S02]  /*4c10*/  SEL R5, R5, RZ, P0 ;  /* 0x000000ff05057207 */ /* 0x000fc40000000000 */
[----:B------:R-:W-:Y:S01]  /*4c20*/  UMOV UR8, UR16 ;  /* 0x0000001000087c82 */ /* 0x000fe20008000000 */
[----:B------:R-:W-:Y:S01]  /*4c30*/  LOP3.LUT R3, R3, R4, RZ, 0x3c, !PT ;  /* 0x0000000403037212 */ /* 0x000fe200078e3cff */
[----:B------:R0:W-:Y:S02]  /*4c40*/  UTMALDG.3D [UR8], [UR4], desc[UR6] ;  /* 0x00000608040075b4 */ /* 0x0001e40008011000 */
[----:B0-----:R-:W-:Y:S01]  /*4c50*/  UMOV UR11, UR21 ;  /* 0x00000015000b7c82 */ /* 0x001fe20008000000 */
[----:B------:R-:W-:Y:S02]  /*4c60*/  UMOV UR8, UR17 ;  /* 0x0000001100087c82 */ /* 0x000fe40008000000 */
[----:B------:R0:W-:Y:S02]  /*4c70*/  UTMALDG.3D.MULTICAST [UR8], [UR24], UR26, desc[UR6] ;  /* 0x00000608180073b4 */ /* 0x0001e4000801181a */
[----:B0-----:R-:W-:Y:S05]  /*4c80*/  @P1 BRA `(.L_x_54) ;  /* 0xfffffffc00441947 */ /* 0x001fea000383ffff */
.L_x_51:
[----:B------:R-:W-:Y:S05]  /*4c90*/  BSYNC B1 ;  /* 0x0000000000017941 */ /* 0x000fea0003800000 */
.L_x_50:
[----:B------:R-:W-:Y:S01]  /*4ca0*/  LOP3.LUT P1, RZ, R14, 0xff, RZ, 0xc0, !PT ;  /* 0x000000ff0eff7812 */ /* 0x000fe2000782c0ff */
[C---:B------:R-:W-:Y:S01]  /*4cb0*/  IMAD.IADD R4, R10.reuse, 0x1, R17 ;  /* 0x000000010a047824 */ /* 0x040fe200078e0211 */
[----:B------:R-:W-:Y:S01]  /*4cc0*/  ULDC.64 UR4, c[0x0][0x650] ;  /* 0x0001940000047ab9 */ /* 0x000fe20000000a00 */
[----:B------:R-:W-:Y:S01]  /*4cd0*/  ISETP.GE.U32.AND P2, PT, R10, 0x9, PT ;  /* 0x000000090a00780c */ /* 0x000fe20003f46070 */
[----:B------:R-:W-:Y:S01]  /*4ce0*/  BSSY B1, `(.L_x_55) ;  /* 0x000006c000017945 */ /* 0x000fe20003800000 */
[----:B------:R-:W-:Y:S01]  /*4cf0*/  IMAD.MOV.U32 R18, RZ, RZ, -0x1 ;  /* 0xffffffffff127424 */ /* 0x000fe200078e00ff */
[----:B------:R-:W-:Y:S01]  /*4d00*/  ISETP.GT.U32.AND P0, PT, R4, 0x8, PT ;  /* 0x000000080400780c */ /* 0x000fe20003f04070 */
[----:B------:R-:W-:Y:S01]  /*4d10*/  IMAD.MOV.U32 R16, RZ, RZ, -0x1 ;  /* 0xffffffffff107424 */ /* 0x000fe200078e00ff */
[----:B------:R-:W-:Y:S02]  /*4d20*/  PRMT R14, RZ, 0x7610, R14 ;  /* 0x00007610ff0e7816 */ /* 0x000fe4000000000e */
[----:B------:R-:W-:-:S03]  /*4d30*/  ISETP.LT.U32.AND P0, PT, R10, 0x9, P0 ;  /* 0x000000090a00780c */ /* 0x000fc60000701070 */
[----:B------:R-:W0:Y:S01]  /*4d40*/  @P1 S2R R3, SR_CgaCtaId ;  /* 0x0000000000031919 */ /* 0x000e220000008800 */
[----:B------:R-:W-:-:S04]  /*4d50*/  @P1 MOV R2, 0x400 ;  /* 0x0000040000021802 */ /* 0x000fc80000000f00 */
[----:B0-----:R-:W-:Y:S01]  /*4d60*/  @P1 LEA R5, R3, R2, 0x18 ;  /* 0x0000000203051211 */ /* 0x001fe200078ec0ff */
[----:B------:R-:W-:-:S03]  /*4d70*/  IMAD.WIDE.U32 R2, R4, 0x38e38e39, RZ ;  /* 0x38e38e3904027825 */ /* 0x000fc600078e00ff */
[----:B------:R0:W-:Y:S01]  /*4d80*/  @P1 SYNCS.ARRIVE.TRANS64.A1T0 RZ, [R5+URZ+0xa8], RZ ;  /* 0x0000a8ff05ff19a7 */ /* 0x0001e2000810003f */
[----:B------:R-:W-:Y:S01]  /*4d90*/  IADD3 R6, P1, R6, UR14, RZ ;  /* 0x0000000e06067c10 */ /* 0x000fe2000ff3e0ff */
[----:B------:R-:W-:-:S03]  /*4da0*/  IMAD.MOV.U32 R2, RZ, RZ, -0x1 ;  /* 0xffffffffff027424 */ /* 0x000fc600078e00ff */
[----:B------:R-:W-:Y:S02]  /*4db0*/  IADD3.X R7, R7, UR13, RZ, P1, !PT ;  /* 0x0000000d07077c10 */ /* 0x000fe40008ffe4ff */
[----:B0-----:R-:W-:Y:S02]  /*4dc0*/  SHF.R.U32.HI R5, RZ, 0x1, R3 ;  /* 0x00000001ff057819 */ /* 0x001fe40000011603 */
[----:B------:R-:W-:Y:S02]  /*4dd0*/  SEL R3, RZ, 0x1, !P0 ;  /* 0x00000001ff037807 */ /* 0x000fe40004000000 */
[----:B------:R-:W-:Y:S01]  /*4de0*/  ISETP.GE.U32.AND P0, PT, R6, UR4, PT ;  /* 0x0000000406007c0c */ /* 0x000fe2000bf06070 */
[----:B------:R-:W-:Y:S01]  /*4df0*/  IMAD R17, R5, -0x9, R4 ;  /* 0xfffffff705117824 */ /* 0x000fe200078e0204 */
[----:B------:R-:W-:Y:S02]  /*4e00*/  LOP3.LUT R0, R0, R3, RZ, 0x3c, !PT ;  /* 0x0000000300007212 */ /* 0x000fe400078e3cff */
[----:B------:R-:W-:-:S02]  /*4e10*/  ISETP.GE.U32.AND.EX P0, PT, R7, UR5, PT, P0 ;  /* 0x0000000507007c0c */ /* 0x000fc4000bf06100 */
[----:B------:R-:W-:Y:S02]  /*4e20*/  @P2 LOP3.LUT R0, R0, 0x1, R5, 0x78, !PT ;  /* 0x0000000100002812 */ /* 0x000fe400078e7805 */
[----:B------:R-:W-:-:S09]  /*4e30*/  PRMT R3, RZ, 0x7610, R3 ;  /* 0x00007610ff037816 */ /* 0x000fd20000000003 */
[----:B------:R-:W-:Y:S05]  /*4e40*/  @P0 BRA `(.L_x_56) ;  /* 0x0000000400540947 */ /* 0x000fea0003800000 */
[----:B------:R-:W0:Y:S01]  /*4e50*/  S2R R18, SR_CTAID.X ;  /* 0x0000000000127919 */ /* 0x000e220000002500 */
[----:B------:R-:W-:Y:S01]  /*4e60*/  ULDC.64 UR4, c[0x0][0x628] ;  /* 0x00018a0000047ab9 */ /* 0x000fe20000000a00 */
[----:B------:R-:W-:Y:S01]  /*4e70*/  ULDC UR7, c[0x0][0x630] ;  /* 0x00018c0000077ab9 */ /* 0x000fe20000000800 */
[----:B------:R-:W-:Y:S01]  /*4e80*/  ISETP.NE.U32.AND P0, PT, RZ, UR4, PT ;  /* 0x00000004ff007c0c */ /* 0x000fe2000bf05070 */
[----:B------:R-:W1:Y:S01]  /*4e90*/  S2R R19, SR_CTAID.Y ;  /* 0x0000000000137919 */ /* 0x000e620000002600 */
[----:B------:R-:W-:Y:S01]  /*4ea0*/  ULDC UR8, c[0x0][0x150] ;  /* 0x0000540000087ab9 */ /* 0x000fe20000000800 */
[----:B------:R-:W-:Y:S01]  /*4eb0*/  IMAD.MOV.U32 R2, RZ, RZ, R6 ;  /* 0x000000ffff027224 */ /* 0x000fe200078e0006 */
[----:B------:R-:W-:Y:S01]  /*4ec0*/  ISETP.NE.AND.EX P0, PT, RZ, UR5, PT, P0 ;  /* 0x00000005ff007c0c */ /* 0x000fe2000bf05300 */
[----:B------:R-:W-:Y:S01]  /*4ed0*/  IMAD.MOV.U32 R3, RZ, RZ, R7 ;  /* 0x000000ffff037224 */ /* 0x000fe200078e0007 */
[----:B0-----:R-:W-:-:S11]  /*4ee0*/  I2FP.F32.U32 R20, R18 ;  /* 0x0000001200147245 */ /* 0x001fd60000201000 */
[----:B------:R-:W-:Y:S05]  /*4ef0*/  @!P0 BRA `(.L_x_57) ;  /* 0x0000000000288947 */ /* 0x000fea0003800000 */
[----:B------:R-:W-:Y:S02]  /*4f00*/  ULDC UR6, c[0x0][0x634] ;  /* 0x00018d0000067ab9 */ /* 0x000fe40000000800 */
[----:B------:R-:W-:-:S05]  /*4f10*/  IADD3 R3, P0, R6, UR6, RZ ;  /* 0x0000000606037c10 */ /* 0x000fca000ff1e0ff */
[----:B------:R-:W-:-:S04]  /*4f20*/  IMAD.X R21, RZ, RZ, R7, P0 ;  /* 0x000000ffff157224 */ /* 0x000fc800000e0607 */
[----:B------:R-:W-:-:S04]  /*4f30*/  IMAD.WIDE.U32 R4, R21, UR4, RZ ;  /* 0x0000000415047c25 */ /* 0x000fc8000f8e00ff */
[----:B------:R-:W-:-:S04]  /*4f40*/  IMAD.WIDE.U32 R4, P0, R3, UR5, R4 ;  /* 0x0000000503047c25 */ /* 0x000fc8000f800004 */
[----:B------:R-:W-:-:S04]  /*4f50*/  IMAD.WIDE.U32 R2, R3, UR4, RZ ;  /* 0x0000000403027c25 */ /* 0x000fc8000f8e00ff */
[----:B------:R-:W-:Y:S01]  /*4f60*/  IMAD.MOV.U32 R2, RZ, RZ, R5 ;  /* 0x000000ffff027224 */ /* 0x000fe200078e0005 */
[----:B------:R-:W-:Y:S01]  /*4f70*/  IADD3 RZ, P1, R3, R4, RZ ;  /* 0x0000000403ff7210 */ /* 0x000fe20007f3e0ff */
[----:B------:R-:W-:-:S04]  /*4f80*/  IMAD.X R3, RZ, RZ, RZ, P0 ;  /* 0x000000ffff037224 */ /* 0x000fc800000e06ff */
[----:B------:R-:W-:-:S08]  /*4f90*/  IMAD.WIDE.U32.X R2, R21, UR5, R2, P1 ;  /* 0x0000000515027c25 */ /* 0x000fd000088e0402 */
.L_x_57:
[--C-:B------:R-:W-:Y:S01]  /*4fa0*/  SHF.R.U64 R16, R2, UR7, R3.reuse ;  /* 0x0000000702107c19 */ /* 0x100fe20008001203 */
[----:B------:R-:W-:Y:S01]  /*4fb0*/  FMUL R20, R20, UR8 ;  /* 0x0000000814147c20 */ /* 0x000fe20008400000 */
[----:B------:R-:W-:Y:S01]  /*4fc0*/  SHF.R.U32.HI R2, RZ, UR7, R3 ;  /* 0x00000007ff027c19 */ /* 0x000fe20008011603 */
[----:B------:R-:W0:Y:S01]  /*4fd0*/  LDC R23, c[0x0][0x144] ;  /* 0x00005100ff177b82 */ /* 0x000e220000000800 */
[----:B------:R-:W-:Y:S01]  /*4fe0*/  IADD3 R21, P0, RZ, -R16, RZ ;  /* 0x80000010ff157210 */ /* 0x000fe20007f1e0ff */
[----:B------:R-:W-:Y:S01]  /*4ff0*/  ULDC UR6, c[0x0][0x154] ;  /* 0x0000550000067ab9 */ /* 0x000fe20000000800 */
[----:B-1----:R-:W-:Y:S01]  /*5000*/  I2FP.F32.U32 R3, R19 ;  /* 0x0000001300037245 */ /* 0x002fe20000201000 */
[----:B------:R-:W1:Y:S01]  /*5010*/  F2I.U32.TRUNC.NTZ R20, R20 ;  /* 0x0000001400147305 */ /* 0x000e62000020f000 */
[----:B------:R-:W-:Y:S01]  /*5020*/  ULDC.64 UR4, c[0x0][0x620] ;  /* 0x0001880000047ab9 */ /* 0x000fe20000000a00 */
[----:B------:R-:W-:Y:S02]  /*5030*/  IMAD.X R2, RZ, RZ, ~R2, P0 ;  /* 0x000000ffff027224 */ /* 0x000fe400000e0e02 */
[----:B------:R-:W-:Y:S01]  /*5040*/  FMUL R4, R3, UR6 ;  /* 0x0000000603047c20 */ /* 0x000fe20008400000 */
[----:B------:R-:W2:Y:S01]  /*5050*/  LDC R22, c[0x0][0x148] ;  /* 0x00005200ff167b82 */ /* 0x000ea20000000800 */
[----:B------:R-:W-:Y:S01]  /*5060*/  IMAD R2, R2, UR4, RZ ;  /* 0x0000000402027c24 */ /* 0x000fe2000f8e02ff */
[----:B------:R-:W-:Y:S01]  /*5070*/  ULDC.64 UR6, c[0x0][0x640] ;  /* 0x0001900000067ab9 */ /* 0x000fe20000000a00 */
[----:B------:R-:W-:Y:S01]  /*5080*/  IMAD.MOV.U32 R3, RZ, RZ, R7 ;  /* 0x000000ffff037224 */ /* 0x000fe200078e0007 */
[----:B------:R-:W-:Y:S01]  /*5090*/  ISETP.NE.U32.AND P0, PT, RZ, UR6, PT ;  /* 0x00000006ff007c0c */ /* 0x000fe2000bf05070 */
[----:B------:R-:W3:Y:S01]  /*50a0*/  F2I.U32.TRUNC.NTZ R4, R4 ;  /* 0x0000000400047305 */ /* 0x000ee2000020f000 */
[----:B------:R-:W-:-:S02]  /*50b0*/  IMAD R5, R21, UR5, R2 ;  /* 0x0000000515057c24 */ /* 0x000fc4000f8e0202 */
[----:B------:R-:W-:Y:S01]  /*50c0*/  IMAD.MOV.U32 R2, RZ, RZ, R6 ;  /* 0x000000ffff027224 */ /* 0x000fe200078e0006 */
[----:B------:R-:W-:Y:S01]  /*50d0*/  ISETP.NE.AND.EX P0, PT, RZ, UR7, PT, P0 ;  /* 0x00000007ff007c0c */ /* 0x000fe2000bf05300 */
[----:B-1----:R-:W-:Y:S02]  /*50e0*/  IMAD.MOV R20, RZ, RZ, -R20 ;  /* 0x000000ffff147224 */ /* 0x002fe400078e0a14 */
[----:B------:R-:W-:Y:S01]  /*50f0*/  IMAD.WIDE.U32 R2, R21, UR4, R2 ;  /* 0x0000000415027c25 */ /* 0x000fe2000f8e0002 */
[----:B------:R-:W-:-:S03]  /*5100*/  ULDC UR4, c[0x0][0x618] ;  /* 0x0001860000047ab9 */ /* 0x000fc60000000800 */
[----:B------:R-:W-:Y:S02]  /*5110*/  IMAD.IADD R3, R3, 0x1, R5 ;  /* 0x0000000103037824 */ /* 0x000fe400078e0205 */
[----:B0-----:R-:W-:-:S03]  /*5120*/  IMAD R18, R23, R20, R18 ;  /* 0x0000001417127224 */ /* 0x001fc600078e0212 */
[--C-:B------:R-:W-:Y:S01]  /*5130*/  SHF.R.U64 R20, R2, UR4, R3.reuse ;  /* 0x0000000402147c19 */ /* 0x100fe20008001203 */
[----:B---3--:R-:W-:Y:S01]  /*5140*/  IMAD.MOV R2, RZ, RZ, -R4 ;  /* 0x000000ffff027224 */ /* 0x008fe200078e0a04 */
[----:B------:R-:W-:Y:S01]  /*5150*/  SHF.R.U32.HI R3, RZ, UR4, R3 ;  /* 0x00000004ff037c19 */ /* 0x000fe20008011603 */
[----:B------:R-:W-:Y:S02]  /*5160*/  ULDC UR4, c[0x0][0x608] ;  /* 0x0001820000047ab9 */ /* 0x000fe40000000800 */
[----:B--2---:R-:W-:Y:S01]  /*5170*/  @P3 IMAD R18, R22, R2, R19 ;  /* 0x0000000216123224 */ /* 0x004fe200078e0213 */
[--C-:B------:R-:W-:Y:S02]  /*5180*/  SHF.R.U64 R22, R20, UR4, R3.reuse ;  /* 0x0000000414167c19 */ /* 0x100fe40008001203 */
[----:B------:R-:W-:Y:S01]  /*5190*/  SHF.R.U32.HI R3, RZ, UR4, R3 ;  /* 0x00000004ff037c19 */ /* 0x000fe20008011603 */
[----:B------:R-:W-:-:S03]  /*51a0*/  ULDC UR4, c[0x0][0x658] ;  /* 0x0001960000047ab9 */ /* 0x000fc60000000800 */
[--C-:B------:R-:W-:Y:S02]  /*51b0*/  SHF.R.U64 R19, R22, UR4, R3.reuse ;  /* 0x0000000416137c19 */ /* 0x100fe40008001203 */
[----:B------:R-:W-:-:S03]  /*51c0*/  SHF.R.U32.HI R21, RZ, UR4, R3 ;  /* 0x00000004ff157c19 */ /* 0x000fc60008011603 */
[----:B------:R-:W-:Y:S02]  /*51d0*/  IMAD.MOV.U32 R4, RZ, RZ, R19 ;  /* 0x000000ffff047224 */ /* 0x000fe400078e0013 */
[----:B------:R-:W-:Y:S01]  /*51e0*/  IMAD.MOV.U32 R3, RZ, RZ, R21 ;  /* 0x000000ffff037224 */ /* 0x000fe200078e0015 */
[----:B------:R-:W-:Y:S06]  /*51f0*/  @!P0 BRA `(.L_x_58) ;  /* 0x00000000002c8947 */ /* 0x000fec0003800000 */
        /* <DEDUP_REMOVED lines=9> */
[----:B------:R-:W-:-:S04]  /*5290*/  IMAD.WIDE.U32.X R2, R21, UR7, R2, P1 ;  /* 0x0000000715027c25 */ /* 0x000fc800088e0402 */
[----:B------:R-:W-:-:S07]  /*52a0*/  IMAD.MOV.U32 R4, RZ, RZ, R2 ;  /* 0x000000ffff047224 */ /* 0x000fce00078e0002 */
.L_x_58:
[----:B------:R-:W-:Y:S01]  /*52b0*/  ULDC UR4, c[0x0][0x648] ;  /* 0x0001920000047ab9 */ /* 0x000fe20000000800 */
[----:B------:R-:W-:Y:S01]  /*52c0*/  LOP3.LUT R2, R22, UR19, RZ, 0xc0, !PT ;  /* 0x0000001316027c12 */ /* 0x000fe2000f8ec0ff */
[----:B------:R-:W-:Y:S01]  /*52d0*/  ULDC UR5, c[0x0][0x610] ;  /* 0x0001840000057ab9 */ /* 0x000fe20000000800 */
[----:B------:R-:W-:Y:S01]  /*52e0*/  SHF.R.U64 R3, R4, UR4, R3 ;  /* 0x0000000404037c19 */ /* 0x000fe20008001203 */
[----:B------:R-:W-:Y:S01]  /*52f0*/  ULDC UR4, c[0x0][0x638] ;  /* 0x00018e0000047ab9 */ /* 0x000fe20000000800 */
[----:B------:R-:W-:-:S03]  /*5300*/  LOP3.LUT R20, R20, UR18, RZ, 0xc0, !PT ;  /* 0x0000001214147c12 */ /* 0x000fc6000f8ec0ff */
[----:B------:R-:W-:Y:S02]  /*5310*/  IMAD.MOV R4, RZ, RZ, -R3 ;  /* 0x000000ffff047224 */ /* 0x000fe400078e0a03 */
[----:B------:R-:W-:Y:S02]  /*5320*/  IMAD R3, R3, UR20, R2 ;  /* 0x0000001403037c24 */ /* 0x000fe4000f8e0202 */
[----:B------:R-:W-:Y:S01]  /*5330*/  IMAD R19, R4, UR4, R19 ;  /* 0x0000000404137c24 */ /* 0x000fe2000f8e0213 */
[----:B------:R-:W-:Y:S01]  /*5340*/  ULDC UR4, c[0x0][0x600] ;  /* 0x0001800000047ab9 */ /* 0x000fe20000000800 */
[----:B------:R-:W-:Y:S02]  /*5350*/  IMAD R18, R3, UR5, R18 ;  /* 0x0000000503127c24 */ /* 0x000fe4000f8e0212 */
[----:B------:R-:W-:Y:S02]  /*5360*/  IMAD R19, R19, UR4, R20 ;  /* 0x0000000413137c24 */ /* 0x000fe4000f8e0214 */
[----:B------:R-:W-:-:S03]  /*5370*/  IMAD.MOV.U32 R3, RZ, RZ, 0x1 ;  /* 0x00000001ff037424 */ /* 0x000fc600078e00ff */
[----:B------:R-:W-:Y:S02]  /*5380*/  SEL R2, R19, R18, !P3 ;  /* 0x0000001213027207 */ /* 0x000fe40005800000 */
[----:B------:R-:W-:-:S07]  /*5390*/  SEL R18, R18, R19, !P3 ;  /* 0x0000001312127207 */ /* 0x000fce0005800000 */
.L_x_56:
[----:B------:R-:W-:Y:S05]  /*53a0*/  BSYNC B1 ;  /* 0x0000000000017941 */ /* 0x000fea0003800000 */
.L_x_55:
[----:B------:R-:W-:-:S13]  /*53b0*/  LOP3.LUT P0, RZ, R3, 0xff, RZ, 0xc0, !PT ;  /* 0x000000ff03ff7812 */ /* 0x000fda000780c0ff */
[----:B------:R-:W-:Y:S05]  /*53c0*/  @P0 BRA `(.L_x_59) ;  /* 0xfffffff400400947 */ /* 0x000fea000383ffff */
[----:B------:R-:W-:Y:S05]  /*53d0*/  BSYNC B0 ;  /* 0x0000000000007941 */ /* 0x000fea0003800000 */
.L_x_48:
[----:B------:R-:W-:-:S03]  /*53e0*/  UMOV UR4, 0xffffffff ;  /* 0xffffffff00047882 */ /* 0x000fc60000000000 */
[----:B------:R-:W-:Y:S05]  /*53f0*/  BRA.DIV UR4, `(.L_x_60) ;  /* 0x0000000604d07947 */ /* 0x000fea000b800000 */
[----:B------:R-:W-:-:S13]  /*5400*/  ELECT P0, URZ, PT ;  /* 0x00000000003f782f */ /* 0x000fda0003800000 */
.L_x_79:
[----:B------:R-:W-:Y:S04]  /*5410*/  BSSY B0, `(.L_x_61) ;  /* 0x0000058000007945 */ /* 0x000fe80003800000 */
[----:B------:R-:W-:Y:S05]  /*5420*/  @!P0 BRA `(.L_x_62) ;  /* 0x0000000400588947 */ /* 0x000fea0003800000 */
[----:B------:R-:W-:-:S04]  /*5430*/  LOP3.LUT R8, R8, 0x2, RZ, 0xfc, !PT ;  /* 0x0000000208087812 */ /* 0x000fc800078efcff */
[----:B------:R-:W-:-:S13]  /*5440*/  ISETP.NE.AND P0, PT, R8, 0x3, PT ;  /* 0x000000030800780c */ /* 0x000fda0003f05270 */
[----:B------:R-:W-:Y:S05]  /*5450*/  @!P0 BRA `(.L_x_63) ;  /* 0x0000000000048947 */ /* 0x000fea0003800000 */
[----:B------:R-:W-:Y:S01]  /*5460*/  BPT.TRAP 0x1 ;  /* 0x000000040000795c */ /* 0x000fe20000300000 */
.L_x_63:
[----:B------:R-:W0:Y:S01]  /*5470*/  S2R R3, SR_CgaCtaId ;  /* 0x0000000000037919 */ /* 0x000e220000008800 */
[----:B------:R-:W-:Y:S02]  /*5480*/  MOV R2, 0x400 ;  /* 0x0000040000027802 */ /* 0x000fe40000000f00 */
[----:B------:R-:W-:Y:S02]  /*5490*/  SHF.L.U32 R4, R0, 0x1f, RZ ;  /* 0x0000001f00047819 */ /* 0x000fe400000006ff */
[----:B0-----:R-:W-:-:S05]  /*54a0*/  LEA R2, R3, R2, 0x18 ;  /* 0x0000000203027211 */ /* 0x001fca00078ec0ff */
[----:B------:R-:W-:-:S04]  /*54b0*/  VIADD R2, R2, 0x48 ;  /* 0x0000004802027836 */ /* 0x000fc80000000000 */
[C---:B------:R-:W-:Y:S02]  /*54c0*/  IMAD R7, R17.reuse, 0x8, R2 ;  /* 0x0000000811077824 */ /* 0x040fe400078e0202 */
[----:B------:R-:W-:Y:S02]  /*54d0*/  VIADD R17, R17, 0x1 ;  /* 0x0000000111117836 */ /* 0x000fe40000000000 */
[----:B------:R-:W0:Y:S03]  /*54e0*/  SYNCS.PHASECHK.TRANS64.TRYWAIT P0, [R7+URZ], R4 ;  /* 0x00000004070075a7 */ /* 0x000e26000800017f */
[----:B------:R-:W-:-:S04]  /*54f0*/  ISETP.NE.AND P1, PT, R17, 0x9, PT ;  /* 0x000000091100780c */ /* 0x000fc80003f25270 */
[----:B------:R-:W-:Y:S02]  /*5500*/  SEL R3, RZ, 0x1, P1 ;  /* 0x00000001ff037807 */ /* 0x000fe40000800000 */
[----:B------:R-:W-:Y:S02]  /*5510*/  SEL R17, R17, RZ, P1 ;  /* 0x000000ff11117207 */ /* 0x000fe40000800000 */
[----:B------:R-:W-:-:S03]  /*5520*/  LOP3.LUT R6, R0, R3, RZ, 0x3c, !PT ;  /* 0x0000000300067212 */ /* 0x000fc600078e3cff */
[----:B------:R-:W-:Y:S01]  /*5530*/  IMAD R8, R17, 0x8, R2 ;  /* 0x0000000811087824 */ /* 0x000fe200078e0202 */
[----:B------:R-:W-:Y:S01]  /*5540*/  SHF.L.U32 R5, R6, 0x1f, RZ ;  /* 0x0000001f06057819 */ /* 0x000fe200000006ff */
[----:B0-----:R-:W-:Y:S06]  /*5550*/  @!P0 BRA `(.L_x_64) ;  /* 0x0000000400988947 */ /* 0x001fec0003800000 */
.L_x_80:
[----:B------:R-:W1:Y:S01]  /*5560*/  SYNCS.PHASECHK.TRANS64.TRYWAIT P0, [R8+URZ], R5 ;  /* 0x00000005080075a7 */ /* 0x000e62000800017f */
[----:B------:R-:W-:-:S05]  /*5570*/  VIADD R0, R17, 0x1 ;  /* 0x0000000111007836 */ /* 0x000fca0000000000 */
[----:B------:R-:W-:-:S04]  /*5580*/  ISETP.NE.AND P1, PT, R0, 0x9, PT ;  /* 0x000000090000780c */ /* 0x000fc80003f25270 */
[----:B------:R-:W-:Y:S02]  /*5590*/  SEL R3, RZ, 0x1, P1 ;  /* 0x00000001ff037807 */ /* 0x000fe40000800000 */
[----:B0-----:R-:W-:Y:S02]  /*55a0*/  SEL R7, R0, RZ, P1 ;  /* 0x000000ff00077207 */ /* 0x001fe40000800000 */
[----:B------:R-:W-:-:S03]  /*55b0*/  LOP3.LUT R6, R6, R3, RZ, 0x3c, !PT ;  /* 0x0000000306067212 */ /* 0x000fc600078e3cff */
[----:B------:R-:W-:Y:S01]  /*55c0*/  IMAD R9, R7, 0x8, R2 ;  /* 0x0000000807097824 */ /* 0x000fe200078e0202 */
[----:B------:R-:W-:Y:S01]  /*55d0*/  SHF.L.U32 R4, R6, 0x1f, RZ ;  /* 0x0000001f06047819 */ /* 0x000fe200000006ff */
[----:B-1----:R-:W-:Y:S06]  /*55e0*/  @!P0 BRA `(.L_x_65) ;  /* 0x0000000400888947 */ /* 0x002fec0003800000 */
.L_x_81:
[----:B------:R-:W1:Y:S01]  /*55f0*/  SYNCS.PHASECHK.TRANS64.TRYWAIT P0, [R9+URZ], R4 ;  /* 0x00000004090075a7 */ /* 0x000e62000800017f */
[----:B------:R-:W-:-:S05]  /*5600*/  VIADD R0, R7, 0x1 ;  /* 0x0000000107007836 */ /* 0x000fca0000000000 */
[----:B------:R-:W-:-:S04]  /*5610*/  ISETP.NE.AND P1, PT, R0, 0x9, PT ;  /* 0x000000090000780c */ /* 0x000fc80003f25270 */
[----:B------:R-:W-:Y:S02]  /*5620*/  SEL R3, RZ, 0x1, P1 ;  /* 0x00000001ff037807 */ /* 0x000fe40000800000 */
[----:B------:R-:W-:Y:S02]  /*5630*/  SEL R7, R0, RZ, P1 ;  /* 0x000000ff00077207 */ /* 0x000fe40000800000 */
[----:B------:R-:W-:-:S03]  /*5640*/  LOP3.LUT R6, R6, R3, RZ, 0x3c, !PT ;  /* 0x0000000306067212 */ /* 0x000fc600078e3cff */
[----:B0-----:R-:W-:Y:S01]  /*5650*/  IMAD R8, R7, 0x8, R2 ;  /* 0x0000000807087824 */ /* 0x001fe200078e0202 */
[----:B------:R-:W-:Y:S01]  /*5660*/  SHF.L.U32 R5, R6, 0x1f, RZ ;  /* 0x0000001f06057819 */ /* 0x000fe200000006ff */
[----:B-1----:R-:W-:Y:S06]  /*5670*/  @!P0 BRA `(.L_x_66) ;  /* 0x0000000400788947 */ /* 0x002fec0003800000 */
.L_x_82:
        /* <DEDUP_REMOVED lines=9> */
.L_x_83:
        /* <DEDUP_REMOVED lines=9> */
.L_x_84:
        /* <DEDUP_REMOVED lines=9> */
.L_x_85:
[----:B------:R-:W1:Y:S01]  /*5830*/  SYNCS.PHASECHK.TRANS64.TRYWAIT P0, [R9+URZ], R4 ;  /* 0x00000004090075a7 */ /* 0x000e62000800017f */
[----:B------:R-:W-:-:S05]  /*5840*/  VIADD R0, R7, 0x1 ;  /* 0x0000000107007836 */ /* 0x000fca0000000000 */
[----:B------:R-:W-:-:S04]  /*5850*/  ISETP.NE.AND P1, PT, R0, 0x9, PT ;  /* 0x000000090000780c */ /* 0x000fc80003f25270 */
[----:B------:R-:W-:Y:S02]  /*5860*/  SEL R3, RZ, 0x1, P1 ;  /* 0x00000001ff037807 */ /* 0x000fe40000800000 */
[----:B------:R-:W-:Y:S02]  /*5870*/  SEL R7, R0, RZ, P1 ;  /* 0x000000ff00077207 */ /* 0x000fe40000800000 */
[----:B------:R-:W-:-:S03]  /*5880*/  LOP3.LUT R11, R6, R3, RZ, 0x3c, !PT ;  /* 0x00000003060b7212 */ /* 0x000fc600078e3cff */
[----:B------:R-:W-:Y:S01]  /*5890*/  IMAD R6, R7, 0x8, R2 ;  /* 0x0000000807067824 */ /* 0x000fe200078e0202 */
[----:B0-----:R-:W-:Y:S01]  /*58a0*/  SHF.L.U32 R5, R11, 0x1f, RZ ;  /* 0x0000001f0b057819 */ /* 0x001fe200000006ff */
[----:B-1----:R-:W-:Y:S06]  /*58b0*/  @!P0 BRA `(.L_x_70) ;  /* 0x0000000400388947 */ /* 0x002fec0003800000 */
.L_x_86:
[----:B------:R-:W1:Y:S01]  /*58c0*/  SYNCS.PHASECHK.TRANS64.TRYWAIT P0, [R6+URZ], R5 ;  /* 0x00000005060075a7 */ /* 0x000e62000800017f */
[----:B------:R-:W-:-:S05]  /*58d0*/  VIADD R0, R7, 0x1 ;  /* 0x0000000107007836 */ /* 0x000fca0000000000 */
[----:B------:R-:W-:-:S04]  /*58e0*/  ISETP.NE.AND P1, PT, R0, 0x9, PT ;  /* 0x000000090000780c */ /* 0x000fc80003f25270 */
[----:B0-----:R-:W-:Y:S02]  /*58f0*/  SEL R4, RZ, 0x1, P1 ;  /* 0x00000001ff047807 */ /* 0x001fe40000800000 */
[----:B------:R-:W-:Y:S02]  /*5900*/  SEL R3, R0, RZ, P1 ;  /* 0x000000ff00037207 */ /* 0x000fe40000800000 */
[----:B------:R-:W-:Y:S01]  /*5910*/  LOP3.LUT R0, R11, R4, RZ, 0x3c, !PT ;  /* 0x000000040b007212 */ /* 0x000fe200078e3cff */
[----:B-1----:R-:W-:Y:S06]  /*5920*/  @!P0 BRA `(.L_x_71) ;  /* 0x0000000400308947 */ /* 0x002fec0003800000 */
.L_x_87:
[----:B------:R-:W-:Y:S01]  /*5930*/  IMAD R3, R3, 0x8, R2 ;  /* 0x0000000803037824 */ /* 0x000fe200078e0202 */
[----:B------:R-:W-:-:S07]  /*5940*/  SHF.L.U32 R0, R0, 0x1f, RZ ;  /* 0x0000001f00007819 */ /* 0x000fce00000006ff */
.L_x_72:
[----:B-1----:R1:W2:Y:S02]  /*5950*/  SYNCS.PHASECHK.TRANS64.TRYWAIT P0, [R3+URZ], R0 ;  /* 0x00000000030075a7 */ /* 0x0022a4000800017f */
[----:B--2---:R-:W-:Y:S05]  /*5960*/  @!P0 NANOSLEEP.SYNCS 0x989680 ;  /* 0x009896800000895d */ /* 0x004fea0003900000 */
[----:B------:R-:W2:Y:S02]  /*5970*/  @!P0 SYNCS.PHASECHK.TRANS64 P0, [R3+URZ], R0 ;  /* 0x00000000030085a7 */ /* 0x000ea4000800007f */
[----:B--2---:R-:W-:Y:S05]  /*5980*/  @!P0 BRA `(.L_x_72) ;  /* 0xfffffffc00f08947 */ /* 0x004fea000383ffff */
.L_x_62:
[----:B------:R-:W-:Y:S05]  /*5990*/  BSYNC B0 ;  /* 0x0000000000007941 */ /* 0x000fea0003800000 */
.L_x_61:
[----:B------:R-:W-:Y:S05]  /*59a0*/  EXIT ;  /* 0x000000000000794d */ /* 0x000fea0003800000 */
.L_x_22:
[----:B-1----:R-:W-:-:S04]  /*59b0*/  IMAD.U32 R13, RZ, RZ, UR6 ;  /* 0x00000006ff0d7e24 */ /* 0x002fc8000f8e00ff */
[----:B------:R1:W2:Y:S03]  /*59c0*/  SYNCS.PHASECHK.TRANS64.TRYWAIT P0, [R13+URZ], R12 ;  /* 0x0000000c0d0075a7 */ /* 0x0002a6000800017f */
[----:B--2---:R-:W-:Y:S05]  /*59d0*/  @!P0 NANOSLEEP.SYNCS 0x989680 ;  /* 0x009896800000895d */ /* 0x004fea0003900000 */
[----:B------:R-:W2:Y:S02]  /*59e0*/  @!P0 SYNCS.PHASECHK.TRANS64 P0, [R13+URZ], R12 ;  /* 0x0000000c0d0085a7 */ /* 0x000ea4000800007f */
[----:B--2---:R-:W-:Y:S05]  /*59f0*/  @!P0 BRA `(.L_x_22) ;  /* 0xfffffffc00ec8947 */ /* 0x004fea000383ffff */
[----:B------:R-:W-:Y:S05]  /*5a00*/  BRA `(.L_x_21) ;  /* 0xffffffbc00747947 */ /* 0x000fea000383ffff */
.L_x_28:
[----:B-1----:R-:W-:-:S04]  /*5a10*/  IMAD.U32 R23, RZ, RZ, UR16 ;  /* 0x00000010ff177e24 */ /* 0x002fc8000f8e00ff */
[----:B------:R1:W2:Y:S03]  /*5a20*/  SYNCS.PHASECHK.TRANS64.TRYWAIT P0, [R23+URZ], R22 ;  /* 0x00000016170075a7 */ /* 0x0002a6000800017f */
[----:B--2---:R-:W-:Y:S05]  /*5a30*/  @!P0 NANOSLEEP.SYNCS 0x989680 ;  /* 0x009896800000895d */ /* 0x004fea0003900000 */
[----:B------:R-:W2:Y:S02]  /*5a40*/  @!P0 SYNCS.PHASECHK.TRANS64 P0, [R23+URZ], R22 ;  /* 0x00000016170085a7 */ /* 0x000ea4000800007f */
[----:B--2---:R-:W-:Y:S05]  /*5a50*/  @!P0 BRA `(.L_x_28) ;  /* 0xfffffffc00ec8947 */ /* 0x004fea000383ffff */
[----:B------:R-:W-:Y:S05]  /*5a60*/  BRA `(.L_x_27) ;  /* 0xffffffc000c07947 */ /* 0x000fea000383ffff */
.L_x_49:
[----:B------:R-:W-:Y:S01]  /*5a70*/  BSSY B1, `(.L_x_73) ;  /* 0x0000006000017945 */ /* 0x000fe20003800000 */
[----:B------:R-:W-:-:S07]  /*5a80*/  IMAD.MOV.U32 R3, RZ, RZ, -0x1 ;  /* 0xffffffffff037424 */ /* 0x000fce00078e00ff */
[----:B------:R-:W-:Y:S05]  /*5a90*/  WARPSYNC.COLLECTIVE R3, `(.L_x_74) ;  /* 0x00000000030c7348 */ /* 0x000fea0003c00000 */
[----:B------:R-:W-:Y:S02]  /*5aa0*/  ELECT P0, UR62, PT ;  /* 0x00000000003e782f */ /* 0x000fe40003800000 */
[----:B------:R-:W-:Y:S01]  /*5ab0*/  MOV R3, UR62 ;  /* 0x0000003e00037c02 */ /* 0x000fe20008000f00 */
[----:B------:R-:W-:Y:S10]  /*5ac0*/  ENDCOLLECTIVE ;  /* 0x000000000000791b */ /* 0x000ff40003800000 */
.L_x_74:
[----:B------:R-:W-:Y:S05]  /*5ad0*/  BSYNC B1 ;  /* 0x0000000000017941 */ /* 0x000fea0003800000 */
.L_x_73:
[----:B------:R-:W-:Y:S05]  /*5ae0*/  BRA `(.L_x_75) ;  /* 0xffffffec00847947 */ /* 0x000fea000383ffff */
.L_x_52:
[----:B0-----:R0:W1:Y:S02]  /*5af0*/  SYNCS.PHASECHK.TRANS64.TRYWAIT P0, [R21+URZ+0x48], R4 ;  /* 0x00004804150075a7 */ /* 0x001064000800017f */
[----:B-1----:R-:W-:Y:S05]  /*5b00*/  @!P0 NANOSLEEP.SYNCS 0x989680 ;  /* 0x009896800000895d */ /* 0x002fea0003900000 */
[----:B------:R-:W1:Y:S02]  /*5b10*/  @!P0 SYNCS.PHASECHK.TRANS64 P0, [R21+URZ+0x48], R4 ;  /* 0x00004804150085a7 */ /* 0x000e64000800007f */
[----:B-1----:R-:W-:Y:S05]  /*5b20*/  @!P0 BRA `(.L_x_52) ;  /* 0xfffffffc00f08947 */ /* 0x002fea000383ffff */
[----:B------:R-:W-:Y:S05]  /*5b30*/  BRA `(.L_x_76) ;  /* 0xffffffec00bc7947 */ /* 0x000fea000383ffff */
.L_x_60:
[----:B------:R-:W-:Y:S01]  /*5b40*/  BSSY B0, `(.L_x_77) ;  /* 0x0000006000007945 */ /* 0x000fe20003800000 */
[----:B------:R-:W-:-:S07]  /*5b50*/  IMAD.MOV.U32 R3, RZ, RZ, -0x1 ;  /* 0xffffffffff037424 */ /* 0x000fce00078e00ff */
[----:B------:R-:W-:Y:S05]  /*5b60*/  WARPSYNC.COLLECTIVE R3, `(.L_x_78) ;  /* 0x00000000030c7348 */ /* 0x000fea0003c00000 */
[----:B------:R-:W-:Y:S02]  /*5b70*/  ELECT P0, UR62, PT ;  /* 0x00000000003e782f */ /* 0x000fe40003800000 */
[----:B------:R-:W-:Y:S01]  /*5b80*/  MOV R3, UR62 ;  /* 0x0000003e00037c02 */ /* 0x000fe20008000f00 */
[----:B------:R-:W-:Y:S10]  /*5b90*/  ENDCOLLECTIVE ;  /* 0x000000000000791b */ /* 0x000ff40003800000 */
.L_x_78:
[----:B------:R-:W-:Y:S05]  /*5ba0*/  BSYNC B0 ;  /* 0x0000000000007941 */ /* 0x000fea0003800000 */
.L_x_77:
[----:B------:R-:W-:Y:S05]  /*5bb0*/  BRA `(.L_x_79) ;  /* 0xfffffff800147947 */ /* 0x000fea000383ffff */
.L_x_64:
[----:B0-----:R0:W1:Y:S02]  /*5bc0*/  SYNCS.PHASECHK.TRANS64.TRYWAIT P0, [R7+URZ], R4 ;  /* 0x00000004070075a7 */ /* 0x001064000800017f */
[----:B-1----:R-:W-:Y:S05]  /*5bd0*/  @!P0 NANOSLEEP.SYNCS 0x989680 ;  /* 0x009896800000895d */ /* 0x002fea0003900000 */
[----:B------:R-:W1:Y:S02]  /*5be0*/  @!P0 SYNCS.PHASECHK.TRANS64 P0, [R7+URZ], R4 ;  /* 0x00000004070085a7 */ /* 0x000e64000800007f */
[----:B-1----:R-:W-:Y:S05]  /*5bf0*/  @!P0 BRA `(.L_x_64) ;  /* 0xfffffffc00f08947 */ /* 0x002fea000383ffff */
[----:B------:R-:W-:Y:S05]  /*5c00*/  BRA `(.L_x_80) ;  /* 0xfffffff800547947 */ /* 0x000fea000383ffff */
.L_x_65:
[----:B0-----:R0:W1:Y:S02]  /*5c10*/  SYNCS.PHASECHK.TRANS64.TRYWAIT P0, [R8+URZ], R5 ;  /* 0x00000005080075a7 */ /* 0x001064000800017f */
[----:B-1----:R-:W-:Y:S05]  /*5c20*/  @!P0 NANOSLEEP.SYNCS 0x989680 ;  /* 0x009896800000895d */ /* 0x002fea0003900000 */
[----:B------:R-:W1:Y:S02]  /*5c30*/  @!P0 SYNCS.PHASECHK.TRANS64 P0, [R8+URZ], R5 ;  /* 0x00000005080085a7 */ /* 0x000e64000800007f */
[----:B-1----:R-:W-:Y:S05]  /*5c40*/  @!P0 BRA `(.L_x_65) ;  /* 0xfffffffc00f08947 */ /* 0x002fea000383ffff */
[----:B------:R-:W-:Y:S05]  /*5c50*/  BRA `(.L_x_81) ;  /* 0xfffffff800647947 */ /* 0x000fea000383ffff */
.L_x_66:
[----:B0-----:R0:W1:Y:S02]  /*5c60*/  SYNCS.PHASECHK.TRANS64.TRYWAIT P0, [R9+URZ], R4 ;  /* 0x00000004090075a7 */ /* 0x001064000800017f */
[----:B-1----:R-:W-:Y:S05]  /*5c70*/  @!P0 NANOSLEEP.SYNCS 0x989680 ;  /* 0x009896800000895d */ /* 0x002fea0003900000 */
[----:B------:R-:W1:Y:S02]  /*5c80*/  @!P0 SYNCS.PHASECHK.TRANS64 P0, [R9+URZ], R4 ;  /* 0x00000004090085a7 */ /* 0x000e64000800007f */
[----:B-1----:R-:W-:Y:S05]  /*5c90*/  @!P0 BRA `(.L_x_66) ;  /* 0xfffffffc00f08947 */ /* 0x002fea000383ffff */
[----:B------:R-:W-:Y:S05]  /*5ca0*/  BRA `(.L_x_82) ;  /* 0xfffffff800747947 */ /* 0x000fea000383ffff */
.L_x_67:
[----:B0-----:R0:W1:Y:S02]  /*5cb0*/  SYNCS.PHASECHK.TRANS64.TRYWAIT P0, [R8+URZ], R5 ;  /* 0x00000005080075a7 */ /* 0x001064000800017f */
[----:B-1----:R-:W-:Y:S05]  /*5cc0*/  @!P0 NANOSLEEP.SYNCS 0x989680 ;  /* 0x009896800000895d */ /* 0x002fea0003900000 */
[----:B------:R-:W1:Y:S02]  /*5cd0*/  @!P0 SYNCS.PHASECHK.TRANS64 P0, [R8+URZ], R5 ;  /* 0x00000005080085a7 */ /* 0x000e64000800007f */
[----:B-1----:R-:W-:Y:S05]  /*5ce0*/  @!P0 BRA `(.L_x_67) ;  /* 0xfffffffc00f08947 */ /* 0x002fea000383ffff */
[----:B------:R-:W-:Y:S05]  /*5cf0*/  BRA `(.L_x_83) ;  /* 0xfffffff800847947 */ /* 0x000fea000383ffff */
.L_x_68:
[----:B0-----:R0:W1:Y:S02]  /*5d00*/  SYNCS.PHASECHK.TRANS64.TRYWAIT P0, [R9+URZ], R4 ;  /* 0x00000004090075a7 */ /* 0x001064000800017f */
[----:B-1----:R-:W-:Y:S05]  /*5d10*/  @!P0 NANOSLEEP.SYNCS 0x989680 ;  /* 0x009896800000895d */ /* 0x002fea0003900000 */
[----:B------:R-:W1:Y:S02]  /*5d20*/  @!P0 SYNCS.PHASECHK.TRANS64 P0, [R9+URZ], R4 ;  /* 0x00000004090085a7 */ /* 0x000e64000800007f */
[----:B-1----:R-:W-:Y:S05]  /*5d30*/  @!P0 BRA `(.L_x_68) ;  /* 0xfffffffc00f08947 */ /* 0x002fea000383ffff */
[----:B------:R-:W-:Y:S05]  /*5d40*/  BRA `(.L_x_84) ;  /* 0xfffffff800947947 */ /* 0x000fea000383ffff */
.L_x_69:
[----:B0-----:R0:W1:Y:S02]  /*5d50*/  SYNCS.PHASECHK.TRANS64.TRYWAIT P0, [R8+URZ], R5 ;  /* 0x00000005080075a7 */ /* 0x001064000800017f */
[----:B-1----:R-:W-:Y:S05]  /*5d60*/  @!P0 NANOSLEEP.SYNCS 0x989680 ;  /* 0x009896800000895d */ /* 0x002fea0003900000 */
[----:B------:R-:W1:Y:S02]  /*5d70*/  @!P0 SYNCS.PHASECHK.TRANS64 P0, [R8+URZ], R5 ;  /* 0x00000005080085a7 */ /* 0x000e64000800007f */
[----:B-1----:R-:W-:Y:S05]  /*5d80*/  @!P0 BRA `(.L_x_69) ;  /* 0xfffffffc00f08947 */ /* 0x002fea000383ffff */
[----:B------:R-:W-:Y:S05]  /*5d90*/  BRA `(.L_x_85) ;  /* 0xfffffff800a47947 */ /* 0x000fea000383ffff */
.L_x_70:
[----:B0-----:R0:W1:Y:S02]  /*5da0*/  SYNCS.PHASECHK.TRANS64.TRYWAIT P0, [R9+URZ], R4 ;  /* 0x00000004090075a7 */ /* 0x001064000800017f */
[----:B-1----:R-:W-:Y:S05]  /*5db0*/  @!P0 NANOSLEEP.SYNCS 0x989680 ;  /* 0x009896800000895d */ /* 0x002fea0003900000 */
[----:B------:R-:W1:Y:S02]  /*5dc0*/  @!P0 SYNCS.PHASECHK.TRANS64 P0, [R9+URZ], R4 ;  /* 0x00000004090085a7 */ /* 0x000e64000800007f */
[----:B-1----:R-:W-:Y:S05]  /*5dd0*/  @!P0 BRA `(.L_x_70) ;  /* 0xfffffffc00f08947 */ /* 0x002fea000383ffff */
[----:B------:R-:W-:Y:S05]  /*5de0*/  BRA `(.L_x_86) ;  /* 0xfffffff800b47947 */ /* 0x000fea000383ffff */
.L_x_71:
[----:B0-----:R0:W1:Y:S02]  /*5df0*/  SYNCS.PHASECHK.TRANS64.TRYWAIT P0, [R6+URZ], R5 ;  /* 0x00000005060075a7 */ /* 0x001064000800017f */
[----:B-1----:R-:W-:Y:S05]  /*5e00*/  @!P0 NANOSLEEP.SYNCS 0x989680 ;  /* 0x009896800000895d */ /* 0x002fea0003900000 */
[----:B------:R-:W1:Y:S02]  /*5e10*/  @!P0 SYNCS.PHASECHK.TRANS64 P0, [R6+URZ], R5 ;  /* 0x00000005060085a7 */ /* 0x000e64000800007f */
[----:B-1----:R-:W-:Y:S05]  /*5e20*/  @!P0 BRA `(.L_x_71) ;  /* 0xfffffffc00f08947 */ /* 0x002fea000383ffff */
[----:B------:R-:W-:Y:S05]  /*5e30*/  BRA `(.L_x_87) ;  /* 0xfffffff800bc7947 */ /* 0x000fea000383ffff */
.L_x_88:
[----:B------:R-:W-:-:S00]  /*5e40*/  BRA `(.L_x_88) ;  /* 0xfffffffc00fc7947 */ /* 0x000fc0000383ffff */
[----:B------:R-:W-:-:S00]  /*5e50*/  NOP ;  /* 0x0000000000007918 */ /* 0x000fc00000000000 */
        /* <DEDUP_REMOVED lines=10> */
.L_x_89:


//--------------------- .nv.shared._ZN7cutlass13device_kernelINS_4gemm6kernel13GemmUniversalIN4cute5tupleIJiiiiEEENS1_10collective13CollectiveMmaINS1_37MainloopSm90TmaGmmaWarpSpecializedFP8ILi9ENS5_IJNS4_1CILi2EEENSA_ILi1EEESC_EEENS1_35KernelTmaWarpSpecializedCooperativeEEENS5_IJNSA_ILi384EEENSA_ILi8EEENSA_ILi64EEEEEENS_12float_e4m3_tENS5_IJlSC_lEEESK_SL_NS4_8TiledMMAINS4_8MMA_AtomIJNS4_4SM904GMMA29MMA_64x8x32_F32E4M3E4M3_SS_TNILNSP_7ScaleInE1ELSR_1EEEEEENS4_6LayoutISD_NS5_IJSC_NSA_ILi0EEESV_EEEEENS5_IJNS4_10UnderscoreESY_SY_EEEEENS4_13SM90_TMA_LOADENS4_14ComposedLayoutINS4_7SwizzleILi2ELi4ELi3EEENS4_18smem_ptr_flag_bitsILi8EEENSU_INS5_IJSH_SI_EEENS5_IJSI_SC_EEEEEEEvNS4_8identityENS4_23SM90_TMA_LOAD_MULTICASTES1A_vS1B_EENS_8epilogue10collective6detail29Sm90TmaWarpSpecializedAdapterINS1F_15DefaultEpilogueISK_SL_SL_NS1E_6thread17LinearCombinationISK_Li1EffLNS1J_9ScaleType4KindE0ELNS_15FloatRoundStyleE2ESK_EENS1_15EpilogueDefaultEEEEEvvEEEEvNT_6ParamsE --------------------------
	.section	.nv.shared._ZN7cutlass13device_kernelINS_4gemm6kernel13GemmUniversalIN4cute5tupleIJiiiiEEENS1_10collective13CollectiveMmaINS1_37MainloopSm90TmaGmmaWarpSpecializedFP8ILi9ENS5_IJNS4_1CILi2EEENSA_ILi1EEESC_EEENS1_35KernelTmaWarpSpecializedCooperativeEEENS5_IJNSA_ILi384EEENSA_ILi8EEENSA_ILi64EEEEEENS_12float_e4m3_tENS5_IJlSC_lEEESK_SL_NS4_8TiledMMAINS4_8MMA_AtomIJNS4_4SM904GMMA29MMA_64x8x32_F32E4M3E4M3_SS_TNILNSP_7ScaleInE1ELSR_1EEEEEENS4_6LayoutISD_NS5_IJSC_NSA_ILi0EEESV_EEEEENS5_IJNS4_10UnderscoreESY_SY_EEEEENS4_13SM90_TMA_LOADENS4_14ComposedLayoutINS4_7SwizzleILi2ELi4ELi3EEENS4_18smem_ptr_flag_bitsILi8EEENSU_INS5_IJSH_SI_EEENS5_IJSI_SC_EEEEEEEvNS4_8identityENS4_23SM90_TMA_LOAD_MULTICASTES1A_vS1B_EENS_8epilogue10collective6detail29Sm90TmaWarpSpecializedAdapterINS1F_15DefaultEpilogueISK_SL_SL_NS1E_6thread17LinearCombinationISK_Li1EffLNS1J_9ScaleType4KindE0ELNS_15FloatRoundStyleE2ESK_EENS1_15EpilogueDefaultEEEEEvvEEEEvNT_6ParamsE,"aw",@nobits
	.sectionflags	@""
	.align	16
	.zero		1024


//--------------------- .nv.shared.reserved.0     --------------------------
	.section	.nv.shared.reserved.0,"aw",@nobits
	.weak		__nv_reservedSMEM_offset_0_alias
	.size		__nv_reservedSMEM_offset_0_alias, 0, 0
	.other		__nv_reservedSMEM_offset_0_alias,@"STO_CUDA_RESERVED_SHARED STV_DEFAULT"
__nv_reservedSMEM_offset_0_alias:
	.zero		0


//--------------------- .nv.global                --------------------------
	.section	.nv.global,"aw",@nobits
.nv.global:
	.type		_ZN39_INTERNAL_3921e1e3_4_k_cu_2042052a_90384cute1_E,@object
	.size		_ZN39_INTERNAL_3921e1e3_4_k_cu_2042052a_90384cute1_E,(_ZN39_INTERNAL_3921e1e3_4_k_cu_2042052a_90384cuda3std3__45__cpo6cbeginE - _ZN39_INTERNAL_3921e1e3_4_k_cu_2042052a_90384cute1_E)
_ZN39_INTERNAL_3921e1e3_4_k_cu_2042052a_90384cute1_E:
	.zero		1
	.type		_ZN39_INTERNAL_3921e1e3_4_k_cu_2042052a_90384cuda3std3__45__cpo6cbeginE,@object
	.size		_ZN39_INTERNAL_3921e1e3_4_k_cu_2042052a_90384cuda3std3__45__cpo6cbeginE,(_ZN39_INTERNAL_3921e1e3_4_k_cu_2042052a_90384cuda3std3__48in_placeE - _ZN39_INTERNAL_3921e1e3_4_k_cu_2042052a_90384cuda3std3__45__cpo6cbeginE)
_ZN39_INTERNAL_3921e1e3_4_k_cu_2042052a_90384cuda3std3__45__cpo6cbeginE:
	.zero		1
	.type		_ZN39_INTERNAL_3921e1e3_4_k_cu_2042052a_90384cuda3std3__48in_placeE,@object
	.size		_ZN39_INTERNAL_3921e1e3_4_k_cu_2042052a_90384cuda3std3__48in_placeE,(_ZN39_INTERNAL_3921e1e3_4_k_cu_2042052a_90384cuda3std6ranges3__45__cpo9iter_moveE - _ZN39_INTERNAL_3921e1e3_4_k_cu_2042052a_90384cuda3std3__48in_placeE)
_ZN39_INTERNAL_3921e1e3_4_k_cu_2042052a_90384cuda3std3__48in_placeE:
	.zero		1
	.type		_ZN39_INTERNAL_3921e1e3_4_k_cu_2042052a_90384cuda3std6ranges3__45__cpo9iter_moveE,@object
	.size		_ZN39_INTERNAL_3921e1e3_4_k_cu_2042052a_90384cuda3std6ranges3__45__cpo9iter_moveE,(_ZN39_INTERNAL_3921e1e3_4_k_cu_2042052a_90384cuda3std3__45__cpo5beginE - _ZN39_INTERNAL_3921e1e3_4_k_cu_2042052a_90384cuda3std6ranges3__45__cpo9iter_moveE)
_ZN39_INTERNAL_3921e1e3_4_k_cu_2042052a_90384cuda3std6ranges3__45__cpo9iter_moveE:
	.zero		1
	.type		_ZN39_INTERNAL_3921e1e3_4_k_cu_2042052a_90384cuda3std3__45__cpo5beginE,@object
	.size		_ZN39_INTERNAL_3921e1e3_4_k_cu_2042052a_90384cuda3std3__45__cpo5beginE,(_ZN39_INTERNAL_3921e1e3_4_k_cu_2042052a_90384cuda3std3__441_GLOBAL__N__3921e1e3_4_k_cu_2042052a_90386ignoreE - _ZN39_INTERNAL_3921e1e3_4_k_cu_2042052a_90384cuda3std3__45__cpo5beginE)
_ZN39_INTERNAL_3921e1e3_4_k_cu_2042052a_90384cuda3std3__45__cpo5beginE:
	.zero		1
	.type		_ZN39_INTERNAL_3921e1e3_4_k_cu_2042052a_90384cuda3std3__441_GLOBAL__N__3921e1e3_4_k_cu_2042052a_90386ignoreE,@object
	.size		_ZN39_INTERNAL_3921e1e3_4_k_cu_2042052a_90384cuda3std3__441_GLOBAL__N__3921e1e3_4_k_cu_2042052a_90386ignoreE,(_ZN39_INTERNAL_3921e1e3_4_k_cu_2042052a_90384cute7productE - _ZN39_INTERNAL_3921e1e3_4_k_cu_2042052a_90384cuda3std3__441_GLOBAL__N__3921e1e3_4_k_cu_2042052a_90386ignoreE)
_ZN39_INTERNAL_3921e1e3_4_k_cu_2042052a_90384cuda3std3__441_GLOBAL__N__3921e1e3_4_k_cu_2042052a_90386ignoreE:
	.zero		1
	.type		_ZN39_INTERNAL_3921e1e3_4_k_cu_2042052a_90384cute7productE,@object
	.size		_ZN39_INTERNAL_3921e1e3_4_k_cu_2042052a_90384cute7productE,(_ZN39_INTERNAL_3921e1e3_4_k_cu_2042052a_90384cuda3std3__45__cpo3endE - _ZN39_INTERNAL_3921e1e3_4_k_cu_2042052a_90384cute7productE)
_ZN39_INTERNAL_3921e1e3_4_k_cu_2042052a_90384cute7productE:
	.zero		1
	.type		_ZN39_INTERNAL_3921e1e3_4_k_cu_2042052a_90384cuda3std3__45__cpo3endE,@object
	.size		_ZN39_INTERNAL_3921e1e3_4_k_cu_2042052a_90384cuda3std3__45__cpo3endE,(_ZN39_INTERNAL_3921e1e3_4_k_cu_2042052a_90384cuda3std3__419piecewise_constructE - _ZN39_INTERNAL_3921e1e3_4_k_cu_2042052a_90384cuda3std3__45__cpo3endE)
_ZN39_INTERNAL_3921e1e3_4_k_cu_2042052a_90384cuda3std3__45__cpo3endE:
	.zero		1
	.type		_ZN39_INTERNAL_3921e1e3_4_k_cu_2042052a_90384cuda3std3__419piecewise_constructE,@object
	.size		_ZN39_INTERNAL_3921e1e3_4_k_cu_2042052a_90384cuda3std3__419piecewise_constructE,(_ZN39_INTERNAL_3921e1e3_4_k_cu_2042052a_90384cuda3std3__45__cpo4cendE - _ZN39_INTERNAL_3921e1e3_4_k_cu_2042052a_90384cuda3std3__419piecewise_constructE)
_ZN39_INTERNAL_3921e1e3_4_k_cu_2042052a_90384cuda3std3__419piecewise_constructE:
	.zero		1
	.type		_ZN39_INTERNAL_3921e1e3_4_k_cu_2042052a_90384cuda3std3__45__cpo4cendE,@object
	.size		_ZN39_INTERNAL_3921e1e3_4_k_cu_2042052a_90384cuda3std3__45__cpo4cendE,(_ZN39_INTERNAL_3921e1e3_4_k_cu_2042052a_90384cuda3std6ranges3__45__cpo4swapE - _ZN39_INTERNAL_3921e1e3_4_k_cu_2042052a_90384cuda3std3__45__cpo4cendE)
_ZN39_INTERNAL_3921e1e3_4_k_cu_2042052a_90384cuda3std3__45__cpo4cendE:
	.zero		1
	.type		_ZN39_INTERNAL_3921e1e3_4_k_cu_2042052a_90384cuda3std6ranges3__45__cpo4swapE,@object
	.size		_ZN39_INTERNAL_3921e1e3_4_k_cu_2042052a_90384cuda3std6ranges3__45__cpo4swapE,(.L_7 - _ZN39_INTERNAL_3921e1e3_4_k_cu_2042052a_90384cuda3std6ranges3__45__cpo4swapE)
_ZN39_INTERNAL_3921e1e3_4_k_cu_2042052a_90384cuda3std6ranges3__45__cpo4swapE:
	.zero		1
.L_7:


//--------------------- .nv.constant0._ZN7cutlass13device_kernelINS_4gemm6kernel13GemmUniversalIN4cute5tupleIJiiiiEEENS1_10collective13CollectiveMmaINS1_37MainloopSm90TmaGmmaWarpSpecializedFP8ILi9ENS5_IJNS4_1CILi2EEENSA_ILi1EEESC_EEENS1_35KernelTmaWarpSpecializedCooperativeEEENS5_IJNSA_ILi384EEENSA_ILi8EEENSA_ILi64EEEEEENS_12float_e4m3_tENS5_IJlSC_lEEESK_SL_NS4_8TiledMMAINS4_8MMA_AtomIJNS4_4SM904GMMA29MMA_64x8x32_F32E4M3E4M3_SS_TNILNSP_7ScaleInE1ELSR_1EEEEEENS4_6LayoutISD_NS5_IJSC_NSA_ILi0EEESV_EEEEENS5_IJNS4_10UnderscoreESY_SY_EEEEENS4_13SM90_TMA_LOADENS4_14ComposedLayoutINS4_7SwizzleILi2ELi4ELi3EEENS4_18smem_ptr_flag_bitsILi8EEENSU_INS5_IJSH_SI_EEENS5_IJSI_SC_EEEEEEEvNS4_8identityENS4_23SM90_TMA_LOAD_MULTICASTES1A_vS1B_EENS_8epilogue10collective6detail29Sm90TmaWarpSpecializedAdapterINS1F_15DefaultEpilogueISK_SL_SL_NS1E_6thread17LinearCombinationISK_Li1EffLNS1J_9ScaleType4KindE0ELNS_15FloatRoundStyleE2ESK_EENS1_15EpilogueDefaultEEEEEvvEEEEvNT_6ParamsE --------------------------
	.section	.nv.constant0._ZN7cutlass13device_kernelINS_4gemm6kernel13GemmUniversalIN4cute5tupleIJiiiiEEENS1_10collective13CollectiveMmaINS1_37MainloopSm90TmaGmmaWarpSpecializedFP8ILi9ENS5_IJNS4_1CILi2EEENSA_ILi1EEESC_EEENS1_35KernelTmaWarpSpecializedCooperativeEEENS5_IJNSA_ILi384EEENSA_ILi8EEENSA_ILi64EEEEEENS_12float_e4m3_tENS5_IJlSC_lEEESK_SL_NS4_8TiledMMAINS4_8MMA_AtomIJNS4_4SM904GMMA29MMA_64x8x32_F32E4M3E4M3_SS_TNILNSP_7ScaleInE1ELSR_1EEEEEENS4_6LayoutISD_NS5_IJSC_NSA_ILi0EEESV_EEEEENS5_IJNS4_10UnderscoreESY_SY_EEEEENS4_13SM90_TMA_LOADENS4_14ComposedLayoutINS4_7SwizzleILi2ELi4ELi3EEENS4_18smem_ptr_flag_bitsILi8EEENSU_INS5_IJSH_SI_EEENS5_IJSI_SC_EEEEEEEvNS4_8identityENS4_23SM90_TMA_LOAD_MULTICASTES1A_vS1B_EENS_8epilogue10collective6detail29Sm90TmaWarpSpecializedAdapterINS1F_15DefaultEpilogueISK_SL_SL_NS1E_6thread17LinearCombinationISK_Li1EffLNS1J_9ScaleType4KindE0ELNS_15FloatRoundStyleE2ESK_EENS1_15EpilogueDefaultEEEEEvvEEEEvNT_6ParamsE,"a",@progbits
	.sectionflags	@""
	.align	4
.nv.constant0._ZN7cutlass13device_kernelINS_4gemm6kernel13GemmUniversalIN4cute5tupleIJiiiiEEENS1_10collective13CollectiveMmaINS1_37MainloopSm90TmaGmmaWarpSpecializedFP8ILi9ENS5_IJNS4_1CILi2EEENSA_ILi1EEESC_EEENS1_35KernelTmaWarpSpecializedCooperativeEEENS5_IJNSA_ILi384EEENSA_ILi8EEENSA_ILi64EEEEEENS_12float_e4m3_tENS5_IJlSC_lEEESK_SL_NS4_8TiledMMAINS4_8MMA_AtomIJNS4_4SM904GMMA29MMA_64x8x32_F32E4M3E4M3_SS_TNILNSP_7ScaleInE1ELSR_1EEEEEENS4_6LayoutISD_NS5_IJSC_NSA_ILi0EEESV_EEEEENS5_IJNS4_10UnderscoreESY_SY_EEEEENS4_13SM90_TMA_LOADENS4_14ComposedLayoutINS4_7SwizzleILi2ELi4ELi3EEENS4_18smem_ptr_flag_bitsILi8EEENSU_INS5_IJSH_SI_EEENS5_IJSI_SC_EEEEEEEvNS4_8identityENS4_23SM90_TMA_LOAD_MULTICASTES1A_vS1B_EENS_8epilogue10collective6detail29Sm90TmaWarpSpecializedAdapterINS1F_15DefaultEpilogueISK_SL_SL_NS1E_6thread17LinearCombinationISK_Li1EffLNS1J_9ScaleType4KindE0ELNS_15FloatRoundStyleE2ESK_EENS1_15EpilogueDefaultEEEEEvvEEEEvNT_6ParamsE:
	.zero		1664


//--------------------- SYMBOLS --------------------------

	.type		.nv.reservedSmem.offset0,@object
	.size		.nv.reservedSmem.offset0,0x4
